	.target	sm_100a

	.elftype	@"ET_EXEC"


//--------------------- .note.nv.tkinfo           --------------------------
	.section	.note.nv.tkinfo,"",@"SHT_NOTE"
	.sectionflags	@"SHF_NOTE_NV_TKINFO"
	.tkinfo
        /*0018*/ 	.word	0x00000002
        /*0030*/ 	.string	""
        /*0030*/ 	.string	"ptxas"
        /*0030*/ 	.string	"Cuda compilation tools, release 13.0, V13.0.88"
        /*0030*/ 	.string	"Build cuda_13.0.r13.0/compiler.36424714_0"
        /*0030*/ 	.string	"-arch sm_100a -m 64 "



//--------------------- .note.nv.cuinfo           --------------------------
	.section	.note.nv.cuinfo,"",@"SHT_NOTE"
	.sectionflags	@"SHF_NOTE_NV_CUINFO"
        /*0018*/ 	.short	0x0002
        /*001a*/ 	.short	0x0064
        /*001c*/ 	.short	0x0082
	.zero		2


//--------------------- .nv.info                  --------------------------
	.section	.nv.info,"",@"SHT_CUDA_INFO"
	.align	4


	//----- nvinfo : EIATTR_REGCOUNT
	.align		4
        /*0000*/ 	.byte	0x04, 0x2f
        /*0002*/ 	.short	(.L_19 - .L_18)
	.align		4
.L_18:
        /*0004*/ 	.word	index@(_ZN7cutlass13device_kernelINS_4gemm6kernel13GemmUniversalIN4cute5tupleIJiiiiEEENS1_10collective13CollectiveMmaINS1_35MainloopSm100TmaUmmaWarpSpecializedILi6ELi2ELi4ENS5_IJNS4_1CILi1EEESB_SB_EEEEENS5_IJNSA_ILi64EEENSA_ILi128EEENSA_ILi32EEEEEEaNS5_IJlSB_lEEEaSI_NS4_8TiledMMAINS4_8MMA_AtomIJNS4_15SM100_MMA_S8_SSIaaiLi64ELi128ELNS4_4UMMA5MajorE0ELSN_0ELNSM_8SaturateE0EEEEEENS4_6LayoutISC_NS5_IJNSA_ILi0EEESS_SS_EEEEENS5_IJNS4_10UnderscoreESV_SV_EEEEENS4_13SM90_TMA_LOADENS4_14ComposedLayoutINS4_7SwizzleILi1ELi4ELi3EEENS4_18smem_ptr_flag_bitsILi8EEENSR_INS5_IJNSA_ILi8EEESG_EEENS5_IJSG_SB_EEEEEEEvNS4_8identityESY_S18_vS19_EENS_8epilogue10collective18CollectiveEpilogueINS1B_23Sm100TmaWarpSpecializedILi2ELi2ELi32ELb0ELb0EEEJSH_NS5_IJNSR_ISE_SB_EES1G_EEEaSI_aSI_NS1B_6fusion15FusionCallbacksIS1F_NS1I_17LinearCombinationIaiaiLNS_15FloatRoundStyleE2EEESH_S1H_JEEENS4_5SM1004TMEM4LOAD26SM100_TMEM_LOAD_16dp32b32xESY_NSZ_INS10_ILi2ELi4ELi3EEES13_NSR_INS5_IJS14_SE_EEENS5_IJSE_SB_EEEEEEENS4_39AutoVectorizingCopyWithAssumedAlignmentILi128EEENS4_14SM90_TMA_STOREES1W_S1Y_S1Y_EEEvvEEEEvNT_6ParamsE)
        /*0008*/ 	.word	0x0000007a


	//----- nvinfo : EIATTR_FRAME_SIZE
	.align		4
.L_19:
        /*000c*/ 	.byte	0x04, 0x11
        /*000e*/ 	.short	(.L_21 - .L_20)
	.align		4
.L_20:
        /*0010*/ 	.word	index@($__internal_2_$__cuda_sm10x_tcgen05_guardrail_trap_unallocated_columns_being_dealloced)
        /*0014*/ 	.word	0x00000000


	//----- nvinfo : EIATTR_FRAME_SIZE
	.align		4
.L_21:
        /*0018*/ 	.byte	0x04, 0x11
        /*001a*/ 	.short	(.L_23 - .L_22)
	.align		4
.L_22:
        /*001c*/ 	.word	index@($__internal_1_$__cuda_sm10x_tcgen05_guardrail_trap_phase_invalid_during_alloc)
        /*0020*/ 	.word	0x00000000


	//----- nvinfo : EIATTR_FRAME_SIZE
	.align		4
.L_23:
        /*0024*/ 	.byte	0x04, 0x11
        /*0026*/ 	.short	(.L_25 - .L_24)
	.align		4
.L_24:
        /*0028*/ 	.word	index@($__internal_0_$__cuda_sm10x_tcgen05_guardrail_trap_col_being_dealloced_not_returned_by_alloc)
        /*002c*/ 	.word	0x00000000


	//----- nvinfo : EIATTR_FRAME_SIZE
	.align		4
.L_25:
        /*0030*/ 	.byte	0x04, 0x11
        /*0032*/ 	.short	(.L_27 - .L_26)
	.align		4
.L_26:
        /*0034*/ 	.word	index@(_ZN7cutlass13device_kernelINS_4gemm6kernel13GemmUniversalIN4cute5tupleIJiiiiEEENS1_10collective13CollectiveMmaINS1_35MainloopSm100TmaUmmaWarpSpecializedILi6ELi2ELi4ENS5_IJNS4_1CILi1EEESB_SB_EEEEENS5_IJNSA_ILi64EEENSA_ILi128EEENSA_ILi32EEEEEEaNS5_IJlSB_lEEEaSI_NS4_8TiledMMAINS4_8MMA_AtomIJNS4_15SM100_MMA_S8_SSIaaiLi64ELi128ELNS4_4UMMA5MajorE0ELSN_0ELNSM_8SaturateE0EEEEEENS4_6LayoutISC_NS5_IJNSA_ILi0EEESS_SS_EEEEENS5_IJNS4_10UnderscoreESV_SV_EEEEENS4_13SM90_TMA_LOADENS4_14ComposedLayoutINS4_7SwizzleILi1ELi4ELi3EEENS4_18smem_ptr_flag_bitsILi8EEENSR_INS5_IJNSA_ILi8EEESG_EEENS5_IJSG_SB_EEEEEEEvNS4_8identityESY_S18_vS19_EENS_8epilogue10collective18CollectiveEpilogueINS1B_23Sm100TmaWarpSpecializedILi2ELi2ELi32ELb0ELb0EEEJSH_NS5_IJNSR_ISE_SB_EES1G_EEEaSI_aSI_NS1B_6fusion15FusionCallbacksIS1F_NS1I_17LinearCombinationIaiaiLNS_15FloatRoundStyleE2EEESH_S1H_JEEENS4_5SM1004TMEM4LOAD26SM100_TMEM_LOAD_16dp32b32xESY_NSZ_INS10_ILi2ELi4ELi3EEES13_NSR_INS5_IJS14_SE_EEENS5_IJSE_SB_EEEEEEENS4_39AutoVectorizingCopyWithAssumedAlignmentILi128EEENS4_14SM90_TMA_STOREES1W_S1Y_S1Y_EEEvvEEEEvNT_6ParamsE)
        /*0038*/ 	.word	0x00000000


	//----- nvinfo : EIATTR_MIN_STACK_SIZE
	.align		4
.L_27:
        /*003c*/ 	.byte	0x04, 0x12
        /*003e*/ 	.short	(.L_29 - .L_28)
	.align		4
.L_28:
        /*0040*/ 	.word	index@(_ZN7cutlass13device_kernelINS_4gemm6kernel13GemmUniversalIN4cute5tupleIJiiiiEEENS1_10collective13CollectiveMmaINS1_35MainloopSm100TmaUmmaWarpSpecializedILi6ELi2ELi4ENS5_IJNS4_1CILi1EEESB_SB_EEEEENS5_IJNSA_ILi64EEENSA_ILi128EEENSA_ILi32EEEEEEaNS5_IJlSB_lEEEaSI_NS4_8TiledMMAINS4_8MMA_AtomIJNS4_15SM100_MMA_S8_SSIaaiLi64ELi128ELNS4_4UMMA5MajorE0ELSN_0ELNSM_8SaturateE0EEEEEENS4_6LayoutISC_NS5_IJNSA_ILi0EEESS_SS_EEEEENS5_IJNS4_10UnderscoreESV_SV_EEEEENS4_13SM90_TMA_LOADENS4_14ComposedLayoutINS4_7SwizzleILi1ELi4ELi3EEENS4_18smem_ptr_flag_bitsILi8EEENSR_INS5_IJNSA_ILi8EEESG_EEENS5_IJSG_SB_EEEEEEEvNS4_8identityESY_S18_vS19_EENS_8epilogue10collective18CollectiveEpilogueINS1B_23Sm100TmaWarpSpecializedILi2ELi2ELi32ELb0ELb0EEEJSH_NS5_IJNSR_ISE_SB_EES1G_EEEaSI_aSI_NS1B_6fusion15FusionCallbacksIS1F_NS1I_17LinearCombinationIaiaiLNS_15FloatRoundStyleE2EEESH_S1H_JEEENS4_5SM1004TMEM4LOAD26SM100_TMEM_LOAD_16dp32b32xESY_NSZ_INS10_ILi2ELi4ELi3EEES13_NSR_INS5_IJS14_SE_EEENS5_IJSE_SB_EEEEEEENS4_39AutoVectorizingCopyWithAssumedAlignmentILi128EEENS4_14SM90_TMA_STOREES1W_S1Y_S1Y_EEEvvEEEEvNT_6ParamsE)
        /*0044*/ 	.word	0x00000000
.L_29:


//--------------------- .nv.compat                --------------------------
	.section	.nv.compat,"",@"SHT_CUDA_COMPAT_INFO"
	.align	4
        /*0000*/ 	.byte	0x02, 0x09, 0x01, 0x00, 0x02, 0x02, 0x03, 0x00, 0x02, 0x05, 0x06, 0x00, 0x03, 0x07, 0x01, 0x01
        /*0010*/ 	.byte	0x02, 0x03, 0x01, 0x00, 0x02, 0x06, 0x01, 0x00, 0x04, 0x0b, 0x08, 0x00, 0x01, 0x00, 0x00, 0x00
        /*0020*/ 	.byte	0x00, 0x00, 0x00, 0x00


//--------------------- .nv.info._ZN7cutlass13device_kernelINS_4gemm6kernel13GemmUniversalIN4cute5tupleIJiiiiEEENS1_10collective13CollectiveMmaINS1_35MainloopSm100TmaUmmaWarpSpecializedILi6ELi2ELi4ENS5_IJNS4_1CILi1EEESB_SB_EEEEENS5_IJNSA_ILi64EEENSA_ILi128EEENSA_ILi32EEEEEEaNS5_IJlSB_lEEEaSI_NS4_8TiledMMAINS4_8MMA_AtomIJNS4_15SM100_MMA_S8_SSIaaiLi64ELi128ELNS4_4UMMA5MajorE0ELSN_0ELNSM_8SaturateE0EEEEEENS4_6LayoutISC_NS5_IJNSA_ILi0EEESS_SS_EEEEENS5_IJNS4_10UnderscoreESV_SV_EEEEENS4_13SM90_TMA_LOADENS4_14ComposedLayoutINS4_7SwizzleILi1ELi4ELi3EEENS4_18smem_ptr_flag_bitsILi8EEENSR_INS5_IJNSA_ILi8EEESG_EEENS5_IJSG_SB_EEEEEEEvNS4_8identityESY_S18_vS19_EENS_8epilogue10collective18CollectiveEpilogueINS1B_23Sm100TmaWarpSpecializedILi2ELi2ELi32ELb0ELb0EEEJSH_NS5_IJNSR_ISE_SB_EES1G_EEEaSI_aSI_NS1B_6fusion15FusionCallbacksIS1F_NS1I_17LinearCombinationIaiaiLNS_15FloatRoundStyleE2EEESH_S1H_JEEENS4_5SM1004TMEM4LOAD26SM100_TMEM_LOAD_16dp32b32xESY_NSZ_INS10_ILi2ELi4ELi3EEES13_NSR_INS5_IJS14_SE_EEENS5_IJSE_SB_EEEEEEENS4_39AutoVectorizingCopyWithAssumedAlignmentILi128EEENS4_14SM90_TMA_STOREES1W_S1Y_S1Y_EEEvvEEEEvNT_6ParamsE --------------------------
	.section	.nv.info._ZN7cutlass13device_kernelINS_4gemm6kernel13GemmUniversalIN4cute5tupleIJiiiiEEENS1_10collective13CollectiveMmaINS1_35MainloopSm100TmaUmmaWarpSpecializedILi6ELi2ELi4ENS5_IJNS4_1CILi1EEESB_SB_EEEEENS5_IJNSA_ILi64EEENSA_ILi128EEENSA_ILi32EEEEEEaNS5_IJlSB_lEEEaSI_NS4_8TiledMMAINS4_8MMA_AtomIJNS4_15SM100_MMA_S8_SSIaaiLi64ELi128ELNS4_4UMMA5MajorE0ELSN_0ELNSM_8SaturateE0EEEEEENS4_6LayoutISC_NS5_IJNSA_ILi0EEESS_SS_EEEEENS5_IJNS4_10UnderscoreESV_SV_EEEEENS4_13SM90_TMA_LOADENS4_14ComposedLayoutINS4_7SwizzleILi1ELi4ELi3EEENS4_18smem_ptr_flag_bitsILi8EEENSR_INS5_IJNSA_ILi8EEESG_EEENS5_IJSG_SB_EEEEEEEvNS4_8identityESY_S18_vS19_EENS_8epilogue10collective18CollectiveEpilogueINS1B_23Sm100TmaWarpSpecializedILi2ELi2ELi32ELb0ELb0EEEJSH_NS5_IJNSR_ISE_SB_EES1G_EEEaSI_aSI_NS1B_6fusion15FusionCallbacksIS1F_NS1I_17LinearCombinationIaiaiLNS_15FloatRoundStyleE2EEESH_S1H_JEEENS4_5SM1004TMEM4LOAD26SM100_TMEM_LOAD_16dp32b32xESY_NSZ_INS10_ILi2ELi4ELi3EEES13_NSR_INS5_IJS14_SE_EEENS5_IJSE_SB_EEEEEEENS4_39AutoVectorizingCopyWithAssumedAlignmentILi128EEENS4_14SM90_TMA_STOREES1W_S1Y_S1Y_EEEvvEEEEvNT_6ParamsE,"",@"SHT_CUDA_INFO"
	.sectionflags	@""
	.align	4


	//----- nvinfo : EIATTR_CUDA_API_VERSION
	.align		4
        /*0000*/ 	.byte	0x04, 0x37
        /*0002*/ 	.short	(.L_31 - .L_30)
.L_30:
        /*0004*/ 	.word	0x00000082


	//----- nvinfo : EIATTR_KPARAM_INFO
	.align		4
.L_31:
        /*0008*/ 	.byte	0x04, 0x17
        /*000a*/ 	.short	(.L_33 - .L_32)
.L_32:
        /*000c*/ 	.word	0x00000000
        /*0010*/ 	.short	0x0000
        /*0012*/ 	.short	0x0000
        /*0014*/ 	.byte	0x00, 0xf0, 0x01, 0x20


	//----- nvinfo : EIATTR_AT_ENTRY_FRAGMENTS
	.align		4
.L_33:
        /*0018*/ 	.byte	0x04, 0x4f
        /*001a*/ 	.short	(.L_35 - .L_34)


	//   ....[0]....
.L_34:
        /*001c*/ 	.word	0x00000006


	//----- nvinfo : EIATTR_RESERVED_SMEM_USED
	.align		4
.L_35:
        /*0020*/ 	.byte	0x01, 0x41
	.zero		2


	//----- nvinfo : EIATTR_SPARSE_MMA_MASK
	.align		4
        /*0024*/ 	.byte	0x03, 0x50
        /*0026*/ 	.short	0x0000


	//----- nvinfo : EIATTR_TCGEN05_1CTA_USED
	.align		4
        /*0028*/ 	.byte	0x01, 0x51
	.zero		2


	//----- nvinfo : EIATTR_MAXREG_COUNT
	.align		4
        /*002c*/ 	.byte	0x03, 0x1b
        /*002e*/ 	.short	0x00ff


	//----- nvinfo : EIATTR_NUM_BARRIERS
	.align		4
        /*0030*/ 	.byte	0x02, 0x4c
        /*0032*/ 	.byte	0x07
	.zero		1


	//----- nvinfo : EIATTR_EXTERNS
	.align		4
        /*0034*/ 	.byte	0x04, 0x0f
        /*0036*/ 	.short	(.L_37 - .L_36)


	//   ....[0]....
	.align		4
.L_36:
        /*0038*/ 	.word	index@(__assertfail)


	//----- nvinfo : EIATTR_MERCURY_ISA_VERSION
	.align		4
.L_37:
        /*003c*/ 	.byte	0x03, 0x5f
        /*003e*/ 	.short	0x0101


	//----- nvinfo : EIATTR_INT_WARP_WIDE_INSTR_OFFSETS
	.align		4
        /*0040*/ 	.byte	0x04, 0x31
        /*0042*/ 	.short	(.L_39 - .L_38)


	//   ....[0]....
.L_38:
        /*0044*/ 	.word	0x00001de0


	//   ....[1]....
        /*0048*/ 	.word	0x00003860


	//   ....[2]....
        /*004c*/ 	.word	0x00003880


	//   ....[3]....
        /*0050*/ 	.word	0x000038b0


	//   ....[4]....
        /*0054*/ 	.word	0x000041e0


	//   ....[5]....
        /*0058*/ 	.word	0x00004250


	//   ....[6]....
        /*005c*/ 	.word	0x00004430


	//   ....[7]....
        /*0060*/ 	.word	0x00004590


	//----- nvinfo : EIATTR_COOP_GROUP_MASK_REGIDS
	.align		4
.L_39:
        /*0064*/ 	.byte	0x04, 0x29
        /*0066*/ 	.short	(.L_41 - .L_40)


	//   ....[0]....
.L_40:
        /*0068*/ 	.word	0xffffffff


	//   ....[1]....
        /*006c*/ 	.word	0xffffffff


	//   ....[2]....
        /*0070*/ 	.word	0xffffffff


	//   ....[3]....
        /*0074*/ 	.word	0xffffffff


	//   ....[4]....
        /*0078*/ 	.word	0xffffffff


	//   ....[5]....
        /*007c*/ 	.word	0xffffffff


	//   ....[6]....
        /*0080*/ 	.word	0xffffffff


	//   ....[7]....
        /*0084*/ 	.word	0xffffffff


	//   ....[8]....
        /*0088*/ 	.word	0xffffffff


	//   ....[9]....
        /*008c*/ 	.word	0xffffffff


	//   ....[10]....
        /*0090*/ 	.word	0xffffffff


	//   ....[11]....
        /*0094*/ 	.word	0xffffffff


	//   ....[12]....
        /*0098*/ 	.word	0xffffffff


	//----- nvinfo : EIATTR_COOP_GROUP_INSTR_OFFSETS
	.align		4
.L_41:
        /*009c*/ 	.byte	0x04, 0x28
        /*009e*/ 	.short	(.L_43 - .L_42)


	//   ....[0]....
.L_42:
        /*00a0*/ 	.word	0x00000090


	//   ....[1]....
        /*00a4*/ 	.word	0x000004d0


	//   ....[2]....
        /*00a8*/ 	.word	0x00000680


	//   ....[3]....
        /*00ac*/ 	.word	0x000007e0


	//   ....[4]....
        /*00b0*/ 	.word	0x000008e0


	//   ....[5]....
        /*00b4*/ 	.word	0x00000a50


	//   ....[6]....
        /*00b8*/ 	.word	0x00000bf0


	//   ....[7]....
        /*00bc*/ 	.word	0x00001cc0


	//   ....[8]....
        /*00c0*/ 	.word	0x00002bc0


	//   ....[9]....
        /*00c4*/ 	.word	0x00002dd0


	//   ....[10]....
        /*00c8*/ 	.word	0x00002e00


	//   ....[11]....
        /*00cc*/ 	.word	0x00003740


	//   ....[12]....
        /*00d0*/ 	.word	0x00003970


	//----- nvinfo : EIATTR_VRC_CTA_INIT_COUNT
	.align		4
.L_43:
        /*00d4*/ 	.byte	0x02, 0x4a
        /*00d6*/ 	.byte	0x80
	.zero		1


	//----- nvinfo : EIATTR_SYSCALL_OFFSETS
	.align		4
        /*00d8*/ 	.byte	0x04, 0x46
        /*00da*/ 	.short	(.L_45 - .L_44)


	//   ....[0]....
.L_44:
        /*00dc*/ 	.word	0x00004fe0


	//   ....[1]....
        /*00e0*/ 	.word	0x00005120


	//   ....[2]....
        /*00e4*/ 	.word	0x00005920


	//   ....[3]....
        /*00e8*/ 	.word	0x000066c0


	//----- nvinfo : EIATTR_MBARRIER_INSTR_OFFSETS
	.align		4
.L_45:
        /*00ec*/ 	.byte	0x04, 0x39
        /*00ee*/ 	.short	(.L_47 - .L_46)


	//   ....[0]....
.L_46:
        /*00f0*/ 	.word	0x000005b0
        /*00f4*/ 	.word	0x000000ff
        /*00f8*/ 	.word	0x00000000
        /*00fc*/ 	.short	0x0100
        /*00fe*/ 	.byte	0x05
	.zero		1


	//   ....[1]....
        /*0100*/ 	.word	0x000005c0
        /*0104*/ 	.word	0x000000ff
        /*0108*/ 	.word	0x00000030
        /*010c*/ 	.short	0x0100
        /*010e*/ 	.byte	0x05
	.zero		1


	//   ....[2]....
        /*0110*/ 	.word	0x000005d0
        /*0114*/ 	.word	0x000000ff
        /*0118*/ 	.word	0x00000008
        /*011c*/ 	.short	0x0100
        /*011e*/ 	.byte	0x05
	.zero		1


	//   ....[3]....
        /*0120*/ 	.word	0x000005e0
        /*0124*/ 	.word	0x000000ff
        /*0128*/ 	.word	0x00000038
        /*012c*/ 	.short	0x0100
        /*012e*/ 	.byte	0x05
	.zero		1


	//   ....[4]....
        /*0130*/ 	.word	0x000005f0
        /*0134*/ 	.word	0x000000ff
        /*0138*/ 	.word	0x00000010
        /*013c*/ 	.short	0x0100
        /*013e*/ 	.byte	0x05
	.zero		1


	//   ....[5]....
        /*0140*/ 	.word	0x00000600
        /*0144*/ 	.word	0x000000ff
        /*0148*/ 	.word	0x00000040
        /*014c*/ 	.short	0x0100
        /*014e*/ 	.byte	0x05
	.zero		1


	//   ....[6]....
        /*0150*/ 	.word	0x00000610
        /*0154*/ 	.word	0x000000ff
        /*0158*/ 	.word	0x00000018
        /*015c*/ 	.short	0x0100
        /*015e*/ 	.byte	0x05
	.zero		1


	//   ....[7]....
        /*0160*/ 	.word	0x00000620
        /*0164*/ 	.word	0x000000ff
        /*0168*/ 	.word	0x00000048
        /*016c*/ 	.short	0x0100
        /*016e*/ 	.byte	0x05
	.zero		1


	//   ....[8]....
        /*0170*/ 	.word	0x00000630
        /*0174*/ 	.word	0x000000ff
        /*0178*/ 	.word	0x00000020
        /*017c*/ 	.short	0x0100
        /*017e*/ 	.byte	0x05
	.zero		1


	//   ....[9]....
        /*0180*/ 	.word	0x00000640
        /*0184*/ 	.word	0x000000ff
        /*0188*/ 	.word	0x00000050
        /*018c*/ 	.short	0x0100
        /*018e*/ 	.byte	0x05
	.zero		1


	//   ....[10]....
        /*0190*/ 	.word	0x00000650
        /*0194*/ 	.word	0x000000ff
        /*0198*/ 	.word	0x00000028
        /*019c*/ 	.short	0x0100
        /*019e*/ 	.byte	0x05
	.zero		1


	//   ....[11]....
        /*01a0*/ 	.word	0x00000660
        /*01a4*/ 	.word	0x000000ff
        /*01a8*/ 	.word	0x00000058
        /*01ac*/ 	.short	0x0100
        /*01ae*/ 	.byte	0x05
	.zero		1


	//   ....[12]....
        /*01b0*/ 	.word	0x00000790
        /*01b4*/ 	.word	0x000000ff
        /*01b8*/ 	.word	0x00000060
        /*01bc*/ 	.short	0x0100
        /*01be*/ 	.byte	0x07
	.zero		1


	//   ....[13]....
        /*01c0*/ 	.word	0x000007a0
        /*01c4*/ 	.word	0x000000ff
        /*01c8*/ 	.word	0x00000070
        /*01cc*/ 	.short	0x0100
        /*01ce*/ 	.byte	0x07
	.zero		1


	//   ....[14]....
        /*01d0*/ 	.word	0x000007b0
        /*01d4*/ 	.word	0x000000ff
        /*01d8*/ 	.word	0x00000068
        /*01dc*/ 	.short	0x0100
        /*01de*/ 	.byte	0x07
	.zero		1


	//   ....[15]....
        /*01e0*/ 	.word	0x000007c0
        /*01e4*/ 	.word	0x000000ff
        /*01e8*/ 	.word	0x00000078
        /*01ec*/ 	.short	0x0100
        /*01ee*/ 	.byte	0x07
	.zero		1


	//   ....[16]....
        /*01f0*/ 	.word	0x000008b0
        /*01f4*/ 	.word	0x000000ff
        /*01f8*/ 	.word	0x00000080
        /*01fc*/ 	.short	0x0100
        /*01fe*/ 	.byte	0x05
	.zero		1


	//   ....[17]....
        /*0200*/ 	.word	0x000008c0
        /*0204*/ 	.word	0x000000ff
        /*0208*/ 	.word	0x00000088
        /*020c*/ 	.short	0x0100
        /*020e*/ 	.byte	0x05
	.zero		1


	//   ....[18]....
        /*0210*/ 	.word	0x00000a00
        /*0214*/ 	.word	0x000000ff
        /*0218*/ 	.word	0x00000090
        /*021c*/ 	.short	0x0100
        /*021e*/ 	.byte	0x05
	.zero		1


	//   ....[19]....
        /*0220*/ 	.word	0x00000a10
        /*0224*/ 	.word	0x000000ff
        /*0228*/ 	.word	0x000000a0
        /*022c*/ 	.short	0x0100
        /*022e*/ 	.byte	0x05
	.zero		1


	//   ....[20]....
        /*0230*/ 	.word	0x00000a20
        /*0234*/ 	.word	0x000000ff
        /*0238*/ 	.word	0x00000098
        /*023c*/ 	.short	0x0100
        /*023e*/ 	.byte	0x05
	.zero		1


	//   ....[21]....
        /*0240*/ 	.word	0x00000a30
        /*0244*/ 	.word	0x000000ff
        /*0248*/ 	.word	0x000000a8
        /*024c*/ 	.short	0x0100
        /*024e*/ 	.byte	0x05
	.zero		1


	//   ....[22]....
        /*0250*/ 	.word	0x00000b60
        /*0254*/ 	.word	0x000000ff
        /*0258*/ 	.word	0x000000b0
        /*025c*/ 	.short	0x0100
        /*025e*/ 	.byte	0x07
	.zero		1


	//   ....[23]....
        /*0260*/ 	.word	0x00000b70
        /*0264*/ 	.word	0x000000ff
        /*0268*/ 	.word	0x000000d0
        /*026c*/ 	.short	0x0100
        /*026e*/ 	.byte	0x07
	.zero		1


	//   ....[24]....
        /*0270*/ 	.word	0x00000b80
        /*0274*/ 	.word	0x000000ff
        /*0278*/ 	.word	0x000000b8
        /*027c*/ 	.short	0x0100
        /*027e*/ 	.byte	0x07
	.zero		1


	//   ....[25]....
        /*0280*/ 	.word	0x00000b90
        /*0284*/ 	.word	0x000000ff
        /*0288*/ 	.word	0x000000d8
        /*028c*/ 	.short	0x0100
        /*028e*/ 	.byte	0x07
	.zero		1


	//   ....[26]....
        /*0290*/ 	.word	0x00000ba0
        /*0294*/ 	.word	0x000000ff
        /*0298*/ 	.word	0x000000c0
        /*029c*/ 	.short	0x0100
        /*029e*/ 	.byte	0x07
	.zero		1


	//   ....[27]....
        /*02a0*/ 	.word	0x00000bb0
        /*02a4*/ 	.word	0x000000ff
        /*02a8*/ 	.word	0x000000e0
        /*02ac*/ 	.short	0x0100
        /*02ae*/ 	.byte	0x07
	.zero		1


	//   ....[28]....
        /*02b0*/ 	.word	0x00000bc0
        /*02b4*/ 	.word	0x000000ff
        /*02b8*/ 	.word	0x000000c8
        /*02bc*/ 	.short	0x0100
        /*02be*/ 	.byte	0x07
	.zero		1


	//   ....[29]....
        /*02c0*/ 	.word	0x00000bd0
        /*02c4*/ 	.word	0x000000ff
        /*02c8*/ 	.word	0x000000e8
        /*02cc*/ 	.short	0x0100
        /*02ce*/ 	.byte	0x07
	.zero		1


	//   ....[30]....
        /*02d0*/ 	.word	0x00000cc0
        /*02d4*/ 	.word	0x000000ff
        /*02d8*/ 	.word	0x000000f0
        /*02dc*/ 	.short	0x0100
        /*02de*/ 	.byte	0x05
	.zero		1


	//   ....[31]....
        /*02e0*/ 	.word	0x00000cd0
        /*02e4*/ 	.word	0x000000ff
        /*02e8*/ 	.word	0x00000100
        /*02ec*/ 	.short	0x0100
        /*02ee*/ 	.byte	0x05
	.zero		1


	//   ....[32]....
        /*02f0*/ 	.word	0x00000ce0
        /*02f4*/ 	.word	0x000000ff
        /*02f8*/ 	.word	0x000000f8
        /*02fc*/ 	.short	0x0100
        /*02fe*/ 	.byte	0x05
	.zero		1


	//   ....[33]....
        /*0300*/ 	.word	0x00000cf0
        /*0304*/ 	.word	0x000000ff
        /*0308*/ 	.word	0x00000108
        /*030c*/ 	.short	0x0100
        /*030e*/ 	.byte	0x05
	.zero		1


	//   ....[34]....
        /*0310*/ 	.word	0x000015c0
        /*0314*/ 	.word	0x00000003
        /*0318*/ 	.word	0x00000100
        /*031c*/ 	.short	0x010a
        /*031e*/ 	.byte	0xff
	.zero		1


	//   ....[35]....
        /*0320*/ 	.word	0x000015f0
        /*0324*/ 	.word	0x00000003
        /*0328*/ 	.word	0x000000f0
        /*032c*/ 	.short	0x0101
        /*032e*/ 	.byte	0xff
	.zero		1


	//   ....[36]....
        /*0330*/ 	.word	0x000016c0
        /*0334*/ 	.word	0x000000ff
        /*0338*/ 	.word	0x00000030
        /*033c*/ 	.short	0x010a
        /*033e*/ 	.byte	0x08
	.zero		1


	//   ....[37]....
        /*0340*/ 	.word	0x00001760
        /*0344*/ 	.word	0x000000ff
        /*0348*/ 	.word	0x00000030
        /*034c*/ 	.short	0x010a
        /*034e*/ 	.byte	0x21
	.zero		1


	//   ....[38]....
        /*0350*/ 	.word	0x000018b0
        /*0354*/ 	.word	0x000000ff
        /*0358*/ 	.word	0x00000030
        /*035c*/ 	.short	0x010a
        /*035e*/ 	.byte	0x08
	.zero		1


	//   ....[39]....
        /*0360*/ 	.word	0x000019c0
        /*0364*/ 	.word	0x000000ff
        /*0368*/ 	.word	0x00000088
        /*036c*/ 	.short	0x0101
        /*036e*/ 	.byte	0x04
	.zero		1


	//   ....[40]....
        /*0370*/ 	.word	0x000019e0
        /*0374*/ 	.word	0x000000ff
        /*0378*/ 	.word	0x00000030
        /*037c*/ 	.short	0x010a
        /*037e*/ 	.byte	0x08
	.zero		1


	//   ....[41]....
        /*0380*/ 	.word	0x00001a60
        /*0384*/ 	.word	0x000000ff
        /*0388*/ 	.word	0x00000030
        /*038c*/ 	.short	0x010a
        /*038e*/ 	.byte	0x11
	.zero		1


	//   ....[42]....
        /*0390*/ 	.word	0x00001bb0
        /*0394*/ 	.word	0x000000ff
        /*0398*/ 	.word	0x00000030
        /*039c*/ 	.short	0x010a
        /*039e*/ 	.byte	0x08
	.zero		1


	//   ....[43]....
        /*03a0*/ 	.word	0x00001cf0
        /*03a4*/ 	.word	0x00000002
        /*03a8*/ 	.word	0x00000090
        /*03ac*/ 	.short	0x010a
        /*03ae*/ 	.byte	0xff
	.zero		1


	//   ....[44]....
        /*03b0*/ 	.word	0x00001db0
        /*03b4*/ 	.word	0x00000002
        /*03b8*/ 	.word	0x00000000
        /*03bc*/ 	.short	0x0101
        /*03be*/ 	.byte	0xff
	.zero		1


	//   ....[45]....
        /*03c0*/ 	.word	0x00002310
        /*03c4*/ 	.word	0x000000ff
        /*03c8*/ 	.word	0x00000000
        /*03cc*/ 	.short	0x010a
        /*03ce*/ 	.byte	0x05
	.zero		1


	//   ....[46]....
        /*03d0*/ 	.word	0x000023a0
        /*03d4*/ 	.word	0x000000ff
        /*03d8*/ 	.word	0x00000000
        /*03dc*/ 	.short	0x010a
        /*03de*/ 	.byte	0x05
	.zero		1


	//   ....[47]....
        /*03e0*/ 	.word	0x00002430
        /*03e4*/ 	.word	0x000000ff
        /*03e8*/ 	.word	0x00000000
        /*03ec*/ 	.short	0x010a
        /*03ee*/ 	.byte	0x05
	.zero		1


	//   ....[48]....
        /*03f0*/ 	.word	0x000024c0
        /*03f4*/ 	.word	0x000000ff
        /*03f8*/ 	.word	0x00000000
        /*03fc*/ 	.short	0x010a
        /*03fe*/ 	.byte	0x05
	.zero		1


	//   ....[49]....
        /*0400*/ 	.word	0x00002550
        /*0404*/ 	.word	0x000000ff
        /*0408*/ 	.word	0x00000000
        /*040c*/ 	.short	0x010a
        /*040e*/ 	.byte	0x05
	.zero		1


	//   ....[50]....
        /*0410*/ 	.word	0x000025f0
        /*0414*/ 	.word	0x00000000
        /*0418*/ 	.word	0x00000000
        /*041c*/ 	.short	0x010a
        /*041e*/ 	.byte	0xff
	.zero		1


	//   ....[51]....
        /*0420*/ 	.word	0x00002710
        /*0424*/ 	.word	0x00000000
        /*0428*/ 	.word	0x000000f0
        /*042c*/ 	.short	0x010a
        /*042e*/ 	.byte	0xff
	.zero		1


	//   ....[52]....
        /*0430*/ 	.word	0x00002770
        /*0434*/ 	.word	0x00000004
        /*0438*/ 	.word	0x00000000
        /*043c*/ 	.short	0x0101
        /*043e*/ 	.byte	0xff
	.zero		1


	//   ....[53]....
        /*0440*/ 	.word	0x00002790
        /*0444*/ 	.word	0x000000ff
        /*0448*/ 	.word	0x000000a0
        /*044c*/ 	.short	0x010a
        /*044e*/ 	.byte	0x05
	.zero		1


	//   ....[54]....
        /*0450*/ 	.word	0x000028b0
        /*0454*/ 	.word	0x00000000
        /*0458*/ 	.word	0x00000090
        /*045c*/ 	.short	0x010a
        /*045e*/ 	.byte	0xff
	.zero		1


	//   ....[55]....
        /*0460*/ 	.word	0x000029c0
        /*0464*/ 	.word	0x00000000
        /*0468*/ 	.word	0x00000000
        /*046c*/ 	.short	0x0101
        /*046e*/ 	.byte	0xff
	.zero		1


	//   ....[56]....
        /*0470*/ 	.word	0x00002a50
        /*0474*/ 	.word	0x000000ff
        /*0478*/ 	.word	0x000000a0
        /*047c*/ 	.short	0x0106
        /*047e*/ 	.byte	0x05
	.zero		1


	//   ....[57]....
        /*0480*/ 	.word	0x00002a70
        /*0484*/ 	.word	0x000000ff
        /*0488*/ 	.word	0x000000a0
        /*048c*/ 	.short	0x010a
        /*048e*/ 	.byte	0x05
	.zero		1


	//   ....[58]....
        /*0490*/ 	.word	0x00002b00
        /*0494*/ 	.word	0x000000ff
        /*0498*/ 	.word	0x000000a0
        /*049c*/ 	.short	0x0106
        /*049e*/ 	.byte	0x04
	.zero		1


	//   ....[59]....
        /*04a0*/ 	.word	0x00002b40
        /*04a4*/ 	.word	0x00000000
        /*04a8*/ 	.word	0x000000a0
        /*04ac*/ 	.short	0x010a
        /*04ae*/ 	.byte	0xff
	.zero		1


	//   ....[60]....
        /*04b0*/ 	.word	0x00003020
        /*04b4*/ 	.word	0x00000000
        /*04b8*/ 	.word	0x00000090
        /*04bc*/ 	.short	0x010a
        /*04be*/ 	.byte	0xff
	.zero		1


	//   ....[61]....
        /*04c0*/ 	.word	0x00003120
        /*04c4*/ 	.word	0x00000003
        /*04c8*/ 	.word	0x00000000
        /*04cc*/ 	.short	0x0101
        /*04ce*/ 	.byte	0xff
	.zero		1


	//   ....[62]....
        /*04d0*/ 	.word	0x00003130
        /*04d4*/ 	.word	0x000000ff
        /*04d8*/ 	.word	0x00000000
        /*04dc*/ 	.short	0x010a
        /*04de*/ 	.byte	0x04
	.zero		1


	//   ....[63]....
        /*04e0*/ 	.word	0x00003150
        /*04e4*/ 	.word	0x000000ff
        /*04e8*/ 	.word	0x000000d0
        /*04ec*/ 	.short	0x010a
        /*04ee*/ 	.byte	0x09
	.zero		1


	//   ....[64]....
        /*04f0*/ 	.word	0x00003290
        /*04f4*/ 	.word	0x000000ff
        /*04f8*/ 	.word	0x00000000
        /*04fc*/ 	.short	0x010a
        /*04fe*/ 	.byte	0x07
	.zero		1


	//   ....[65]....
        /*0500*/ 	.word	0x000033c0
        /*0504*/ 	.word	0x000000ff
        /*0508*/ 	.word	0x00000000
        /*050c*/ 	.short	0x010a
        /*050e*/ 	.byte	0x04
	.zero		1


	//   ....[66]....
        /*0510*/ 	.word	0x00003570
        /*0514*/ 	.word	0x000000ff
        /*0518*/ 	.word	0x00000000
        /*051c*/ 	.short	0x010a
        /*051e*/ 	.byte	0x05
	.zero		1


	//   ....[67]....
        /*0520*/ 	.word	0x00003600
        /*0524*/ 	.word	0x000000ff
        /*0528*/ 	.word	0x00000000
        /*052c*/ 	.short	0x010a
        /*052e*/ 	.byte	0x05
	.zero		1


	//   ....[68]....
        /*0530*/ 	.word	0x00003690
        /*0534*/ 	.word	0x000000ff
        /*0538*/ 	.word	0x00000000
        /*053c*/ 	.short	0x010a
        /*053e*/ 	.byte	0x05
	.zero		1


	//   ....[69]....
        /*0540*/ 	.word	0x00003720
        /*0544*/ 	.word	0x000000ff
        /*0548*/ 	.word	0x00000000
        /*054c*/ 	.short	0x010a
        /*054e*/ 	.byte	0x07
	.zero		1


	//   ....[70]....
        /*0550*/ 	.word	0x00003b80
        /*0554*/ 	.word	0x00000000
        /*0558*/ 	.word	0x00000090
        /*055c*/ 	.short	0x010a
        /*055e*/ 	.byte	0xff
	.zero		1


	//   ....[71]....
        /*0560*/ 	.word	0x00003c40
        /*0564*/ 	.word	0x00000000
        /*0568*/ 	.word	0x00000000
        /*056c*/ 	.short	0x0101
        /*056e*/ 	.byte	0xff
	.zero		1


	//   ....[72]....
        /*0570*/ 	.word	0x00003f60
        /*0574*/ 	.word	0x000000ff
        /*0578*/ 	.word	0x00000088
        /*057c*/ 	.short	0x010a
        /*057e*/ 	.byte	0x07
	.zero		1


	//   ....[73]....
        /*0580*/ 	.word	0x00004150
        /*0584*/ 	.word	0x000000ff
        /*0588*/ 	.word	0x00000070
        /*058c*/ 	.short	0x010a
        /*058e*/ 	.byte	0x07
	.zero		1


	//   ....[74]....
        /*0590*/ 	.word	0x00004320
        /*0594*/ 	.word	0x000000ff
        /*0598*/ 	.word	0x00000060
        /*059c*/ 	.short	0x010b
        /*059e*/ 	.byte	0x07
	.zero		1


	//   ....[75]....
        /*05a0*/ 	.word	0x00004390
        /*05a4*/ 	.word	0x000000ff
        /*05a8*/ 	.word	0x00000000
        /*05ac*/ 	.short	0x0101
        /*05ae*/ 	.byte	0x08
	.zero		1


	//   ....[76]....
        /*05b0*/ 	.word	0x000043c0
        /*05b4*/ 	.word	0x000000ff
        /*05b8*/ 	.word	0x00000078
        /*05bc*/ 	.short	0x010a
        /*05be*/ 	.byte	0x07
	.zero		1


	//   ....[77]....
        /*05c0*/ 	.word	0x000045d0
        /*05c4*/ 	.word	0x000000ff
        /*05c8*/ 	.word	0x00000068
        /*05cc*/ 	.short	0x010b
        /*05ce*/ 	.byte	0x07
	.zero		1


	//   ....[78]....
        /*05d0*/ 	.word	0x000045f0
        /*05d4*/ 	.word	0x000000ff
        /*05d8*/ 	.word	0x00000000
        /*05dc*/ 	.short	0x0101
        /*05de*/ 	.byte	0x0d
	.zero		1


	//   ....[79]....
        /*05e0*/ 	.word	0x00004620
        /*05e4*/ 	.word	0x000000ff
        /*05e8*/ 	.word	0x00000070
        /*05ec*/ 	.short	0x010a
        /*05ee*/ 	.byte	0x07
	.zero		1


	//   ....[80]....
        /*05f0*/ 	.word	0x00004660
        /*05f4*/ 	.word	0x00000000
        /*05f8*/ 	.word	0x00000078
        /*05fc*/ 	.short	0x010a
        /*05fe*/ 	.byte	0xff
	.zero		1


	//   ....[81]....
        /*0600*/ 	.word	0x000049b0
        /*0604*/ 	.word	0x00000000
        /*0608*/ 	.word	0x00000090
        /*060c*/ 	.short	0x010a
        /*060e*/ 	.byte	0xff
	.zero		1


	//   ....[82]....
        /*0610*/ 	.word	0x00004ac0
        /*0614*/ 	.word	0x00000000
        /*0618*/ 	.word	0x00000000
        /*061c*/ 	.short	0x0101
        /*061e*/ 	.byte	0xff
	.zero		1


	//   ....[83]....
        /*0620*/ 	.word	0x00005510
        /*0624*/ 	.word	0x00000000
        /*0628*/ 	.word	0x00000060
        /*062c*/ 	.short	0x010a
        /*062e*/ 	.byte	0xff
	.zero		1


	//   ....[84]....
        /*0630*/ 	.word	0x00005580
        /*0634*/ 	.word	0x0000006c
        /*0638*/ 	.word	0x000000b0
        /*063c*/ 	.short	0x010a
        /*063e*/ 	.byte	0xff
	.zero		1


	//   ....[85]....
        /*0640*/ 	.word	0x00005660
        /*0644*/ 	.word	0x00000000
        /*0648*/ 	.word	0x00000060
        /*064c*/ 	.short	0x010a
        /*064e*/ 	.byte	0xff
	.zero		1


	//   ....[86]....
        /*0650*/ 	.word	0x00005780
        /*0654*/ 	.word	0x00000000
        /*0658*/ 	.word	0x00000000
        /*065c*/ 	.short	0x0101
        /*065e*/ 	.byte	0xff
	.zero		1


	//   ....[87]....
        /*0660*/ 	.word	0x00005800
        /*0664*/ 	.word	0x0000006c
        /*0668*/ 	.word	0x000000b0
        /*066c*/ 	.short	0x010a
        /*066e*/ 	.byte	0xff
	.zero		1


	//   ....[88]....
        /*0670*/ 	.word	0x00006370
        /*0674*/ 	.word	0x0000004b
        /*0678*/ 	.word	0x00000060
        /*067c*/ 	.short	0x010a
        /*067e*/ 	.byte	0xff
	.zero		1


	//   ....[89]....
        /*0680*/ 	.word	0x00006420
        /*0684*/ 	.word	0x0000004b
        /*0688*/ 	.word	0x00000060
        /*068c*/ 	.short	0x010a
        /*068e*/ 	.byte	0xff
	.zero		1


	//   ....[90]....
        /*0690*/ 	.word	0x00006540
        /*0694*/ 	.word	0x00000000
        /*0698*/ 	.word	0x00000000
        /*069c*/ 	.short	0x0101
        /*069e*/ 	.byte	0xff
	.zero		1


	//   ....[91]....
        /*06a0*/ 	.word	0x000068f0
        /*06a4*/ 	.word	0x000000ff
        /*06a8*/ 	.word	0x00000000
        /*06ac*/ 	.short	0x0101
        /*06ae*/ 	.byte	0x05
	.zero		1


	//   ....[92]....
        /*06b0*/ 	.word	0x00007230
        /*06b4*/ 	.word	0x00000003
        /*06b8*/ 	.word	0x00000100
        /*06bc*/ 	.short	0x010a
        /*06be*/ 	.byte	0xff
	.zero		1


	//   ....[93]....
        /*06c0*/ 	.word	0x00007290
        /*06c4*/ 	.word	0x00000002
        /*06c8*/ 	.word	0x00000030
        /*06cc*/ 	.short	0x010a
        /*06ce*/ 	.byte	0xff
	.zero		1


	//   ....[94]....
        /*06d0*/ 	.word	0x000072f0
        /*06d4*/ 	.word	0x00000002
        /*06d8*/ 	.word	0x00000030
        /*06dc*/ 	.short	0x010a
        /*06de*/ 	.byte	0xff
	.zero		1


	//   ....[95]....
        /*06e0*/ 	.word	0x00007340
        /*06e4*/ 	.word	0x00000002
        /*06e8*/ 	.word	0x00000090
        /*06ec*/ 	.short	0x010a
        /*06ee*/ 	.byte	0xff
	.zero		1


	//   ....[96]....
        /*06f0*/ 	.word	0x000073a0
        /*06f4*/ 	.word	0x00000000
        /*06f8*/ 	.word	0x00000000
        /*06fc*/ 	.short	0x010a
        /*06fe*/ 	.byte	0xff
	.zero		1


	//   ....[97]....
        /*0700*/ 	.word	0x00007400
        /*0704*/ 	.word	0x00000000
        /*0708*/ 	.word	0x00000000
        /*070c*/ 	.short	0x010a
        /*070e*/ 	.byte	0xff
	.zero		1


	//   ....[98]....
        /*0710*/ 	.word	0x00007460
        /*0714*/ 	.word	0x00000000
        /*0718*/ 	.word	0x00000000
        /*071c*/ 	.short	0x010a
        /*071e*/ 	.byte	0xff
	.zero		1


	//   ....[99]....
        /*0720*/ 	.word	0x000074c0
        /*0724*/ 	.word	0x00000000
        /*0728*/ 	.word	0x00000000
        /*072c*/ 	.short	0x010a
        /*072e*/ 	.byte	0xff
	.zero		1


	//   ....[100]....
        /*0730*/ 	.word	0x00007520
        /*0734*/ 	.word	0x00000000
        /*0738*/ 	.word	0x00000000
        /*073c*/ 	.short	0x010a
        /*073e*/ 	.byte	0xff
	.zero		1


	//   ....[101]....
        /*0740*/ 	.word	0x00007570
        /*0744*/ 	.word	0x00000000
        /*0748*/ 	.word	0x000000f0
        /*074c*/ 	.short	0x010a
        /*074e*/ 	.byte	0xff
	.zero		1


	//   ....[102]....
        /*0750*/ 	.word	0x000075d0
        /*0754*/ 	.word	0x00000000
        /*0758*/ 	.word	0x000000a0
        /*075c*/ 	.short	0x010a
        /*075e*/ 	.byte	0xff
	.zero		1


	//   ....[103]....
        /*0760*/ 	.word	0x00007620
        /*0764*/ 	.word	0x00000000
        /*0768*/ 	.word	0x00000090
        /*076c*/ 	.short	0x010a
        /*076e*/ 	.byte	0xff
	.zero		1


	//   ....[104]....
        /*0770*/ 	.word	0x00007680
        /*0774*/ 	.word	0x00000000
        /*0778*/ 	.word	0x000000a0
        /*077c*/ 	.short	0x010a
        /*077e*/ 	.byte	0xff
	.zero		1


	//   ....[105]....
        /*0780*/ 	.word	0x000076d0
        /*0784*/ 	.word	0x00000000
        /*0788*/ 	.word	0x00000090
        /*078c*/ 	.short	0x010a
        /*078e*/ 	.byte	0xff
	.zero		1


	//   ....[106]....
        /*0790*/ 	.word	0x00007730
        /*0794*/ 	.word	0x00000003
        /*0798*/ 	.word	0x000000d0
        /*079c*/ 	.short	0x010a
        /*079e*/ 	.byte	0xff
	.zero		1


	//   ....[107]....
        /*07a0*/ 	.word	0x00007790
        /*07a4*/ 	.word	0x00000000
        /*07a8*/ 	.word	0x00000000
        /*07ac*/ 	.short	0x010a
        /*07ae*/ 	.byte	0xff
	.zero		1


	//   ....[108]....
        /*07b0*/ 	.word	0x000077f0
        /*07b4*/ 	.word	0x00000000
        /*07b8*/ 	.word	0x00000000
        /*07bc*/ 	.short	0x010a
        /*07be*/ 	.byte	0xff
	.zero		1


	//   ....[109]....
        /*07c0*/ 	.word	0x00007850
        /*07c4*/ 	.word	0x00000000
        /*07c8*/ 	.word	0x00000000
        /*07cc*/ 	.short	0x010a
        /*07ce*/ 	.byte	0xff
	.zero		1


	//   ....[110]....
        /*07d0*/ 	.word	0x000078b0
        /*07d4*/ 	.word	0x00000000
        /*07d8*/ 	.word	0x00000000
        /*07dc*/ 	.short	0x010a
        /*07de*/ 	.byte	0xff
	.zero		1


	//   ....[111]....
        /*07e0*/ 	.word	0x00007910
        /*07e4*/ 	.word	0x00000000
        /*07e8*/ 	.word	0x00000000
        /*07ec*/ 	.short	0x010a
        /*07ee*/ 	.byte	0xff
	.zero		1


	//   ....[112]....
        /*07f0*/ 	.word	0x00007960
        /*07f4*/ 	.word	0x00000000
        /*07f8*/ 	.word	0x00000090
        /*07fc*/ 	.short	0x010a
        /*07fe*/ 	.byte	0xff
	.zero		1


	//   ....[113]....
        /*0800*/ 	.word	0x000079c0
        /*0804*/ 	.word	0x00000000
        /*0808*/ 	.word	0x00000088
        /*080c*/ 	.short	0x010a
        /*080e*/ 	.byte	0xff
	.zero		1


	//   ....[114]....
        /*0810*/ 	.word	0x00007a20
        /*0814*/ 	.word	0x00000003
        /*0818*/ 	.word	0x00000070
        /*081c*/ 	.short	0x010a
        /*081e*/ 	.byte	0xff
	.zero		1


	//   ....[115]....
        /*0820*/ 	.word	0x00007a80
        /*0824*/ 	.word	0x00000003
        /*0828*/ 	.word	0x00000078
        /*082c*/ 	.short	0x010a
        /*082e*/ 	.byte	0xff
	.zero		1


	//   ....[116]....
        /*0830*/ 	.word	0x00007ae0
        /*0834*/ 	.word	0x00000000
        /*0838*/ 	.word	0x00000070
        /*083c*/ 	.short	0x010a
        /*083e*/ 	.byte	0xff
	.zero		1


	//   ....[117]....
        /*0840*/ 	.word	0x00007b30
        /*0844*/ 	.word	0x00000000
        /*0848*/ 	.word	0x00000090
        /*084c*/ 	.short	0x010a
        /*084e*/ 	.byte	0xff
	.zero		1


	//   ....[118]....
        /*0850*/ 	.word	0x00007b80
        /*0854*/ 	.word	0x00000000
        /*0858*/ 	.word	0x00000060
        /*085c*/ 	.short	0x010a
        /*085e*/ 	.byte	0xff
	.zero		1


	//   ....[119]....
        /*0860*/ 	.word	0x00007bd0
        /*0864*/ 	.word	0x0000006c
        /*0868*/ 	.word	0x000000b0
        /*086c*/ 	.short	0x010a
        /*086e*/ 	.byte	0xff
	.zero		1


	//   ....[120]....
        /*0870*/ 	.word	0x00007c20
        /*0874*/ 	.word	0x0000004b
        /*0878*/ 	.word	0x00000060
        /*087c*/ 	.short	0x010a
        /*087e*/ 	.byte	0xff
	.zero		1


	//----- nvinfo : EIATTR_NUM_MBARRIERS
	.align		4
.L_47:
        /*0880*/ 	.byte	0x03, 0x38
        /*0882*/ 	.short	0x0022


	//----- nvinfo : EIATTR_EXIT_INSTR_OFFSETS
	.align		4
        /*0884*/ 	.byte	0x04, 0x1c
        /*0886*/ 	.short	(.L_49 - .L_48)


	//   ....[0]....
.L_48:
        /*0888*/ 	.word	0x00002620


	//   ....[1]....
        /*088c*/ 	.word	0x00002b10


	//   ....[2]....
        /*0890*/ 	.word	0x00002b70


	//   ....[3]....
        /*0894*/ 	.word	0x00003980


	//   ....[4]....
        /*0898*/ 	.word	0x00004690


	//   ....[5]....
        /*089c*/ 	.word	0x000046d0


	//   ....[6]....
        /*08a0*/ 	.word	0x00007220


	//----- nvinfo : EIATTR_MAX_THREADS
	.align		4
.L_49:
        /*08a4*/ 	.byte	0x04, 0x05
        /*08a6*/ 	.short	(.L_51 - .L_50)
.L_50:
        /*08a8*/ 	.word	0x00000100
        /*08ac*/ 	.word	0x00000001
        /*08b0*/ 	.word	0x00000001


	//----- nvinfo : EIATTR_CRS_STACK_SIZE
	.align		4
.L_51:
        /*08b4*/ 	.byte	0x04, 0x1e
        /*08b6*/ 	.short	(.L_53 - .L_52)
.L_52:
        /*08b8*/ 	.word	0x00000000


	//----- nvinfo : EIATTR_CBANK_PARAM_SIZE
	.align		4
.L_53:
        /*08bc*/ 	.byte	0x03, 0x19
        /*08be*/ 	.short	0x0800


	//----- nvinfo : EIATTR_PARAM_CBANK
	.align		4
        /*08c0*/ 	.byte	0x04, 0x0a
        /*08c2*/ 	.short	(.L_55 - .L_54)
	.align		4
.L_54:
        /*08c4*/ 	.word	index@(.nv.constant0._ZN7cutlass13device_kernelINS_4gemm6kernel13GemmUniversalIN4cute5tupleIJiiiiEEENS1_10collective13CollectiveMmaINS1_35MainloopSm100TmaUmmaWarpSpecializedILi6ELi2ELi4ENS5_IJNS4_1CILi1EEESB_SB_EEEEENS5_IJNSA_ILi64EEENSA_ILi128EEENSA_ILi32EEEEEEaNS5_IJlSB_lEEEaSI_NS4_8TiledMMAINS4_8MMA_AtomIJNS4_15SM100_MMA_S8_SSIaaiLi64ELi128ELNS4_4UMMA5MajorE0ELSN_0ELNSM_8SaturateE0EEEEEENS4_6LayoutISC_NS5_IJNSA_ILi0EEESS_SS_EEEEENS5_IJNS4_10UnderscoreESV_SV_EEEEENS4_13SM90_TMA_LOADENS4_14ComposedLayoutINS4_7SwizzleILi1ELi4ELi3EEENS4_18smem_ptr_flag_bitsILi8EEENSR_INS5_IJNSA_ILi8EEESG_EEENS5_IJSG_SB_EEEEEEEvNS4_8identityESY_S18_vS19_EENS_8epilogue10collective18CollectiveEpilogueINS1B_23Sm100TmaWarpSpecializedILi2ELi2ELi32ELb0ELb0EEEJSH_NS5_IJNSR_ISE_SB_EES1G_EEEaSI_aSI_NS1B_6fusion15FusionCallbacksIS1F_NS1I_17LinearCombinationIaiaiLNS_15FloatRoundStyleE2EEESH_S1H_JEEENS4_5SM1004TMEM4LOAD26SM100_TMEM_LOAD_16dp32b32xESY_NSZ_INS10_ILi2ELi4ELi3EEES13_NSR_INS5_IJS14_SE_EEENS5_IJSE_SB_EEEEEEENS4_39AutoVectorizingCopyWithAssumedAlignmentILi128EEENS4_14SM90_TMA_STOREES1W_S1Y_S1Y_EEEvvEEEEvNT_6ParamsE)
        /*08c8*/ 	.short	0x0380
        /*08ca*/ 	.short	0x0800


	//----- nvinfo : EIATTR_SW_WAR
	.align		4
.L_55:
        /*08cc*/ 	.byte	0x04, 0x36
        /*08ce*/ 	.short	(.L_57 - .L_56)
.L_56:
        /*08d0*/ 	.word	0x00000008
.L_57:


//--------------------- .nv.callgraph             --------------------------
	.section	.nv.callgraph,"",@"SHT_CUDA_CALLGRAPH"
	.align	4
	.sectionentsize	8
	.align		4
        /*0000*/ 	.word	0x00000000
	.align		4
        /*0004*/ 	.word	0xffffffff
	.align		4
        /*0008*/ 	.word	index@(_ZN7cutlass13device_kernelINS_4gemm6kernel13GemmUniversalIN4cute5tupleIJiiiiEEENS1_10collective13CollectiveMmaINS1_35MainloopSm100TmaUmmaWarpSpecializedILi6ELi2ELi4ENS5_IJNS4_1CILi1EEESB_SB_EEEEENS5_IJNSA_ILi64EEENSA_ILi128EEENSA_ILi32EEEEEEaNS5_IJlSB_lEEEaSI_NS4_8TiledMMAINS4_8MMA_AtomIJNS4_15SM100_MMA_S8_SSIaaiLi64ELi128ELNS4_4UMMA5MajorE0ELSN_0ELNSM_8SaturateE0EEEEEENS4_6LayoutISC_NS5_IJNSA_ILi0EEESS_SS_EEEEENS5_IJNS4_10UnderscoreESV_SV_EEEEENS4_13SM90_TMA_LOADENS4_14ComposedLayoutINS4_7SwizzleILi1ELi4ELi3EEENS4_18smem_ptr_flag_bitsILi8EEENSR_INS5_IJNSA_ILi8EEESG_EEENS5_IJSG_SB_EEEEEEEvNS4_8identityESY_S18_vS19_EENS_8epilogue10collective18CollectiveEpilogueINS1B_23Sm100TmaWarpSpecializedILi2ELi2ELi32ELb0ELb0EEEJSH_NS5_IJNSR_ISE_SB_EES1G_EEEaSI_aSI_NS1B_6fusion15FusionCallbacksIS1F_NS1I_17LinearCombinationIaiaiLNS_15FloatRoundStyleE2EEESH_S1H_JEEENS4_5SM1004TMEM4LOAD26SM100_TMEM_LOAD_16dp32b32xESY_NSZ_INS10_ILi2ELi4ELi3EEES13_NSR_INS5_IJS14_SE_EEENS5_IJSE_SB_EEEEEEENS4_39AutoVectorizingCopyWithAssumedAlignmentILi128EEENS4_14SM90_TMA_STOREES1W_S1Y_S1Y_EEEvvEEEEvNT_6ParamsE)
	.align		4
        /*000c*/ 	.word	index@(__assertfail)
	.align		4
        /*0010*/ 	.word	0x00000000
	.align		4
        /*0014*/ 	.word	0xfffffffe
	.align		4
        /*0018*/ 	.word	0x00000000
	.align		4
        /*001c*/ 	.word	0xfffffffd
	.align		4
        /*0020*/ 	.word	0x00000000
	.align		4
        /*0024*/ 	.word	0xfffffffc


//--------------------- .nv.constant4             --------------------------
	.section	.nv.constant4,"a",@progbits
	.align	8
	.align		8
.nv.constant4:
        /*0000*/ 	.dword	__assertfail
	.align		8
        /*0008*/ 	.dword	__unnamed_1
	.align		8
        /*0010*/ 	.dword	__unnamed_2
	.align		8
        /*0018*/ 	.dword	_ZN40_INTERNAL_3b59b589_4_k_cu_ccbdd2b9_283044cuda3std3__45__cpo5beginE
	.align		8
        /*0020*/ 	.dword	_ZN40_INTERNAL_3b59b589_4_k_cu_ccbdd2b9_283044cuda3std3__45__cpo3endE
	.align		8
        /*0028*/ 	.dword	_ZN40_INTERNAL_3b59b589_4_k_cu_ccbdd2b9_283044cuda3std3__45__cpo6cbeginE
	.align		8
        /*0030*/ 	.dword	_ZN40_INTERNAL_3b59b589_4_k_cu_ccbdd2b9_283044cuda3std3__45__cpo4cendE
	.align		8
        /*0038*/ 	.dword	_ZN40_INTERNAL_3b59b589_4_k_cu_ccbdd2b9_283044cuda3std3__442_GLOBAL__N__3b59b589_4_k_cu_ccbdd2b9_283046ignoreE
	.align		8
        /*0040*/ 	.dword	_ZN40_INTERNAL_3b59b589_4_k_cu_ccbdd2b9_283044cuda3std3__419piecewise_constructE
	.align		8
        /*0048*/ 	.dword	_ZN40_INTERNAL_3b59b589_4_k_cu_ccbdd2b9_283044cuda3std3__48in_placeE
	.align		8
        /*0050*/ 	.dword	_ZN40_INTERNAL_3b59b589_4_k_cu_ccbdd2b9_283044cuda3std6ranges3__45__cpo4swapE
	.align		8
        /*0058*/ 	.dword	_ZN40_INTERNAL_3b59b589_4_k_cu_ccbdd2b9_283044cuda3std6ranges3__45__cpo9iter_moveE
	.align		8
        /*0060*/ 	.dword	_ZN40_INTERNAL_3b59b589_4_k_cu_ccbdd2b9_283044cute7productE
	.align		8
        /*0068*/ 	.dword	_ZN40_INTERNAL_3b59b589_4_k_cu_ccbdd2b9_283044cute1_E
	.align		8
        /*0070*/ 	.dword	$str$25
	.align		8
        /*0078*/ 	.dword	$str$26
	.align		8
        /*0080*/ 	.dword	$str$27
	.align		8
        /*0088*/ 	.dword	$str$28


//--------------------- .text._ZN7cutlass13device_kernelINS_4gemm6kernel13GemmUniversalIN4cute5tupleIJiiiiEEENS1_10collective13CollectiveMmaINS1_35MainloopSm100TmaUmmaWarpSpecializedILi6ELi2ELi4ENS5_IJNS4_1CILi1EEESB_SB_EEEEENS5_IJNSA_ILi64EEENSA_ILi128EEENSA_ILi32EEEEEEaNS5_IJlSB_lEEEaSI_NS4_8TiledMMAINS4_8MMA_AtomIJNS4_15SM100_MMA_S8_SSIaaiLi64ELi128ELNS4_4UMMA5MajorE0ELSN_0ELNSM_8SaturateE0EEEEEENS4_6LayoutISC_NS5_IJNSA_ILi0EEESS_SS_EEEEENS5_IJNS4_10UnderscoreESV_SV_EEEEENS4_13SM90_TMA_LOADENS4_14ComposedLayoutINS4_7SwizzleILi1ELi4ELi3EEENS4_18smem_ptr_flag_bitsILi8EEENSR_INS5_IJNSA_ILi8EEESG_EEENS5_IJSG_SB_EEEEEEEvNS4_8identityESY_S18_vS19_EENS_8epilogue10collective18CollectiveEpilogueINS1B_23Sm100TmaWarpSpecializedILi2ELi2ELi32ELb0ELb0EEEJSH_NS5_IJNSR_ISE_SB_EES1G_EEEaSI_aSI_NS1B_6fusion15FusionCallbacksIS1F_NS1I_17LinearCombinationIaiaiLNS_15FloatRoundStyleE2EEESH_S1H_JEEENS4_5SM1004TMEM4LOAD26SM100_TMEM_LOAD_16dp32b32xESY_NSZ_INS10_ILi2ELi4ELi3EEES13_NSR_INS5_IJS14_SE_EEENS5_IJSE_SB_EEEEEEENS4_39AutoVectorizingCopyWithAssumedAlignmentILi128EEENS4_14SM90_TMA_STOREES1W_S1Y_S1Y_EEEvvEEEEvNT_6ParamsE --------------------------
	.section	.text._ZN7cutlass13device_kernelINS_4gemm6kernel13GemmUniversalIN4cute5tupleIJiiiiEEENS1_10collective13CollectiveMmaINS1_35MainloopSm100TmaUmmaWarpSpecializedILi6ELi2ELi4ENS5_IJNS4_1CILi1EEESB_SB_EEEEENS5_IJNSA_ILi64EEENSA_ILi128EEENSA_ILi32EEEEEEaNS5_IJlSB_lEEEaSI_NS4_8TiledMMAINS4_8MMA_AtomIJNS4_15SM100_MMA_S8_SSIaaiLi64ELi128ELNS4_4UMMA5MajorE0ELSN_0ELNSM_8SaturateE0EEEEEENS4_6LayoutISC_NS5_IJNSA_ILi0EEESS_SS_EEEEENS5_IJNS4_10UnderscoreESV_SV_EEEEENS4_13SM90_TMA_LOADENS4_14ComposedLayoutINS4_7SwizzleILi1ELi4ELi3EEENS4_18smem_ptr_flag_bitsILi8EEENSR_INS5_IJNSA_ILi8EEESG_EEENS5_IJSG_SB_EEEEEEEvNS4_8identityESY_S18_vS19_EENS_8epilogue10collective18CollectiveEpilogueINS1B_23Sm100TmaWarpSpecializedILi2ELi2ELi32ELb0ELb0EEEJSH_NS5_IJNSR_ISE_SB_EES1G_EEEaSI_aSI_NS1B_6fusion15FusionCallbacksIS1F_NS1I_17LinearCombinationIaiaiLNS_15FloatRoundStyleE2EEESH_S1H_JEEENS4_5SM1004TMEM4LOAD26SM100_TMEM_LOAD_16dp32b32xESY_NSZ_INS10_ILi2ELi4ELi3EEES13_NSR_INS5_IJS14_SE_EEENS5_IJSE_SB_EEEEEEENS4_39AutoVectorizingCopyWithAssumedAlignmentILi128EEENS4_14SM90_TMA_STOREES1W_S1Y_S1Y_EEEvvEEEEvNT_6ParamsE,"ax",@progbits
	.align	128
.text._ZN7cutlass13device_kernelINS_4gemm6kernel13GemmUniversalIN4cute5tupleIJiiiiEEENS1_10collective13CollectiveMmaINS1_35MainloopSm100TmaUmmaWarpSpecializedILi6ELi2ELi4ENS5_IJNS4_1CILi1EEESB_SB_EEEEENS5_IJNSA_ILi64EEENSA_ILi128EEENSA_ILi32EEEEEEaNS5_IJlSB_lEEEaSI_NS4_8TiledMMAINS4_8MMA_AtomIJNS4_15SM100_MMA_S8_SSIaaiLi64ELi128ELNS4_4UMMA5MajorE0ELSN_0ELNSM_8SaturateE0EEEEEENS4_6LayoutISC_NS5_IJNSA_ILi0EEESS_SS_EEEEENS5_IJNS4_10UnderscoreESV_SV_EEEEENS4_13SM90_TMA_LOADENS4_14ComposedLayoutINS4_7SwizzleILi1ELi4ELi3EEENS4_18smem_ptr_flag_bitsILi8EEENSR_INS5_IJNSA_ILi8EEESG_EEENS5_IJSG_SB_EEEEEEEvNS4_8identityESY_S18_vS19_EENS_8epilogue10collective18CollectiveEpilogueINS1B_23Sm100TmaWarpSpecializedILi2ELi2ELi32ELb0ELb0EEEJSH_NS5_IJNSR_ISE_SB_EES1G_EEEaSI_aSI_NS1B_6fusion15FusionCallbacksIS1F_NS1I_17LinearCombinationIaiaiLNS_15FloatRoundStyleE2EEESH_S1H_JEEENS4_5SM1004TMEM4LOAD26SM100_TMEM_LOAD_16dp32b32xESY_NSZ_INS10_ILi2ELi4ELi3EEES13_NSR_INS5_IJS14_SE_EEENS5_IJSE_SB_EEEEEEENS4_39AutoVectorizingCopyWithAssumedAlignmentILi128EEENS4_14SM90_TMA_STOREES1W_S1Y_S1Y_EEEvvEEEEvNT_6ParamsE:
        .type           _ZN7cutlass13device_kernelINS_4gemm6kernel13GemmUniversalIN4cute5tupleIJiiiiEEENS1_10collective13CollectiveMmaINS1_35MainloopSm100TmaUmmaWarpSpecializedILi6ELi2ELi4ENS5_IJNS4_1CILi1EEESB_SB_EEEEENS5_IJNSA_ILi64EEENSA_ILi128EEENSA_ILi32EEEEEEaNS5_IJlSB_lEEEaSI_NS4_8TiledMMAINS4_8MMA_AtomIJNS4_15SM100_MMA_S8_SSIaaiLi64ELi128ELNS4_4UMMA5MajorE0ELSN_0ELNSM_8SaturateE0EEEEEENS4_6LayoutISC_NS5_IJNSA_ILi0EEESS_SS_EEEEENS5_IJNS4_10UnderscoreESV_SV_EEEEENS4_13SM90_TMA_LOADENS4_14ComposedLayoutINS4_7SwizzleILi1ELi4ELi3EEENS4_18smem_ptr_flag_bitsILi8EEENSR_INS5_IJNSA_ILi8EEESG_EEENS5_IJSG_SB_EEEEEEEvNS4_8identityESY_S18_vS19_EENS_8epilogue10collective18CollectiveEpilogueINS1B_23Sm100TmaWarpSpecializedILi2ELi2ELi32ELb0ELb0EEEJSH_NS5_IJNSR_ISE_SB_EES1G_EEEaSI_aSI_NS1B_6fusion15FusionCallbacksIS1F_NS1I_17LinearCombinationIaiaiLNS_15FloatRoundStyleE2EEESH_S1H_JEEENS4_5SM1004TMEM4LOAD26SM100_TMEM_LOAD_16dp32b32xESY_NSZ_INS10_ILi2ELi4ELi3EEES13_NSR_INS5_IJS14_SE_EEENS5_IJSE_SB_EEEEEEENS4_39AutoVectorizingCopyWithAssumedAlignmentILi128EEENS4_14SM90_TMA_STOREES1W_S1Y_S1Y_EEEvvEEEEvNT_6ParamsE,@function
        .size           _ZN7cutlass13device_kernelINS_4gemm6kernel13GemmUniversalIN4cute5tupleIJiiiiEEENS1_10collective13CollectiveMmaINS1_35MainloopSm100TmaUmmaWarpSpecializedILi6ELi2ELi4ENS5_IJNS4_1CILi1EEESB_SB_EEEEENS5_IJNSA_ILi64EEENSA_ILi128EEENSA_ILi32EEEEEEaNS5_IJlSB_lEEEaSI_NS4_8TiledMMAINS4_8MMA_AtomIJNS4_15SM100_MMA_S8_SSIaaiLi64ELi128ELNS4_4UMMA5MajorE0ELSN_0ELNSM_8SaturateE0EEEEEENS4_6LayoutISC_NS5_IJNSA_ILi0EEESS_SS_EEEEENS5_IJNS4_10UnderscoreESV_SV_EEEEENS4_13SM90_TMA_LOADENS4_14ComposedLayoutINS4_7SwizzleILi1ELi4ELi3EEENS4_18smem_ptr_flag_bitsILi8EEENSR_INS5_IJNSA_ILi8EEESG_EEENS5_IJSG_SB_EEEEEEEvNS4_8identityESY_S18_vS19_EENS_8epilogue10collective18CollectiveEpilogueINS1B_23Sm100TmaWarpSpecializedILi2ELi2ELi32ELb0ELb0EEEJSH_NS5_IJNSR_ISE_SB_EES1G_EEEaSI_aSI_NS1B_6fusion15FusionCallbacksIS1F_NS1I_17LinearCombinationIaiaiLNS_15FloatRoundStyleE2EEESH_S1H_JEEENS4_5SM1004TMEM4LOAD26SM100_TMEM_LOAD_16dp32b32xESY_NSZ_INS10_ILi2ELi4ELi3EEES13_NSR_INS5_IJS14_SE_EEENS5_IJSE_SB_EEEEEEENS4_39AutoVectorizingCopyWithAssumedAlignmentILi128EEENS4_14SM90_TMA_STOREES1W_S1Y_S1Y_EEEvvEEEEvNT_6ParamsE,(.L_x_148 - _ZN7cutlass13device_kernelINS_4gemm6kernel13GemmUniversalIN4cute5tupleIJiiiiEEENS1_10collective13CollectiveMmaINS1_35MainloopSm100TmaUmmaWarpSpecializedILi6ELi2ELi4ENS5_IJNS4_1CILi1EEESB_SB_EEEEENS5_IJNSA_ILi64EEENSA_ILi128EEENSA_ILi32EEEEEEaNS5_IJlSB_lEEEaSI_NS4_8TiledMMAINS4_8MMA_AtomIJNS4_15SM100_MMA_S8_SSIaaiLi64ELi128ELNS4_4UMMA5MajorE0ELSN_0ELNSM_8SaturateE0EEEEEENS4_6LayoutISC_NS5_IJNSA_ILi0EEESS_SS_EEEEENS5_IJNS4_10UnderscoreESV_SV_EEEEENS4_13SM90_TMA_LOADENS4_14ComposedLayoutINS4_7SwizzleILi1ELi4ELi3EEENS4_18smem_ptr_flag_bitsILi8EEENSR_INS5_IJNSA_ILi8EEESG_EEENS5_IJSG_SB_EEEEEEEvNS4_8identityESY_S18_vS19_EENS_8epilogue10collective18CollectiveEpilogueINS1B_23Sm100TmaWarpSpecializedILi2ELi2ELi32ELb0ELb0EEEJSH_NS5_IJNSR_ISE_SB_EES1G_EEEaSI_aSI_NS1B_6fusion15FusionCallbacksIS1F_NS1I_17LinearCombinationIaiaiLNS_15FloatRoundStyleE2EEESH_S1H_JEEENS4_5SM1004TMEM4LOAD26SM100_TMEM_LOAD_16dp32b32xESY_NSZ_INS10_ILi2ELi4ELi3EEES13_NSR_INS5_IJS14_SE_EEENS5_IJSE_SB_EEEEEEENS4_39AutoVectorizingCopyWithAssumedAlignmentILi128EEENS4_14SM90_TMA_STOREES1W_S1Y_S1Y_EEEvvEEEEvNT_6ParamsE)
        .other          _ZN7cutlass13device_kernelINS_4gemm6kernel13GemmUniversalIN4cute5tupleIJiiiiEEENS1_10collective13CollectiveMmaINS1_35MainloopSm100TmaUmmaWarpSpecializedILi6ELi2ELi4ENS5_IJNS4_1CILi1EEESB_SB_EEEEENS5_IJNSA_ILi64EEENSA_ILi128EEENSA_ILi32EEEEEEaNS5_IJlSB_lEEEaSI_NS4_8TiledMMAINS4_8MMA_AtomIJNS4_15SM100_MMA_S8_SSIaaiLi64ELi128ELNS4_4UMMA5MajorE0ELSN_0ELNSM_8SaturateE0EEEEEENS4_6LayoutISC_NS5_IJNSA_ILi0EEESS_SS_EEEEENS5_IJNS4_10UnderscoreESV_SV_EEEEENS4_13SM90_TMA_LOADENS4_14ComposedLayoutINS4_7SwizzleILi1ELi4ELi3EEENS4_18smem_ptr_flag_bitsILi8EEENSR_INS5_IJNSA_ILi8EEESG_EEENS5_IJSG_SB_EEEEEEEvNS4_8identityESY_S18_vS19_EENS_8epilogue10collective18CollectiveEpilogueINS1B_23Sm100TmaWarpSpecializedILi2ELi2ELi32ELb0ELb0EEEJSH_NS5_IJNSR_ISE_SB_EES1G_EEEaSI_aSI_NS1B_6fusion15FusionCallbacksIS1F_NS1I_17LinearCombinationIaiaiLNS_15FloatRoundStyleE2EEESH_S1H_JEEENS4_5SM1004TMEM4LOAD26SM100_TMEM_LOAD_16dp32b32xESY_NSZ_INS10_ILi2ELi4ELi3EEES13_NSR_INS5_IJS14_SE_EEENS5_IJSE_SB_EEEEEEENS4_39AutoVectorizingCopyWithAssumedAlignmentILi128EEENS4_14SM90_TMA_STOREES1W_S1Y_S1Y_EEEvvEEEEvNT_6ParamsE,@"STO_CUDA_ENTRY STV_DEFAULT"
_ZN7cutlass13device_kernelINS_4gemm6kernel13GemmUniversalIN4cute5tupleIJiiiiEEENS1_10collective13CollectiveMmaINS1_35MainloopSm100TmaUmmaWarpSpecializedILi6ELi2ELi4ENS5_IJNS4_1CILi1EEESB_SB_EEEEENS5_IJNSA_ILi64EEENSA_ILi128EEENSA_ILi32EEEEEEaNS5_IJlSB_lEEEaSI_NS4_8TiledMMAINS4_8MMA_AtomIJNS4_15SM100_MMA_S8_SSIaaiLi64ELi128ELNS4_4UMMA5MajorE0ELSN_0ELNSM_8SaturateE0EEEEEENS4_6LayoutISC_NS5_IJNSA_ILi0EEESS_SS_EEEEENS5_IJNS4_10UnderscoreESV_SV_EEEEENS4_13SM90_TMA_LOADENS4_14ComposedLayoutINS4_7SwizzleILi1ELi4ELi3EEENS4_18smem_ptr_flag_bitsILi8EEENSR_INS5_IJNSA_ILi8EEESG_EEENS5_IJSG_SB_EEEEEEEvNS4_8identityESY_S18_vS19_EENS_8epilogue10collective18CollectiveEpilogueINS1B_23Sm100TmaWarpSpecializedILi2ELi2ELi32ELb0ELb0EEEJSH_NS5_IJNSR_ISE_SB_EES1G_EEEaSI_aSI_NS1B_6fusion15FusionCallbacksIS1F_NS1I_17LinearCombinationIaiaiLNS_15FloatRoundStyleE2EEESH_S1H_JEEENS4_5SM1004TMEM4LOAD26SM100_TMEM_LOAD_16dp32b32xESY_NSZ_INS10_ILi2ELi4ELi3EEES13_NSR_INS5_IJS14_SE_EEENS5_IJSE_SB_EEEEEEENS4_39AutoVectorizingCopyWithAssumedAlignmentILi128EEENS4_14SM90_TMA_STOREES1W_S1Y_S1Y_EEEvvEEEEvNT_6ParamsE:
[----:B------:R-:W1:Y:S01]  /*0000*/  LDC R1, c[0x0][0x37c] ;  /* 0x0000df00ff017b82 */ /* 0x000e620000000800 */
[----:B------:R-:W2:Y:S01]  /*0010*/  S2R R103, SR_TID.X ;  /* 0x0000000000677919 */ /* 0x000ea20000002100 */
[----:B------:R-:W3:Y:S01]  /*0020*/  LDCU.64 UR4, c[0x0][0x890] ;  /* 0x00011200ff0477ac */ /* 0x000ee20008000a00 */
[----:B------:R-:W-:Y:S02]  /*0030*/  PRMT R91, RZ, 0x7610, R91 ;  /* 0x00007610ff5b7816 */ /* 0x000fe4000000005b */
[----:B------:R-:W-:Y:S01]  /*0040*/  ELECT P5, URZ, PT ;  /* 0x0000000000ff782f */ /* 0x000fe200038a0000 */
[----:B------:R-:W4:Y:S01]  /*0050*/  LDCU.64 UR46, c[0x0][0x358] ;  /* 0x00006b00ff2e77ac */ /* 0x000f220008000a00 */
[----:B---3--:R-:W-:-:S04]  /*0060*/  UISETP.NE.U32.AND UP0, UPT, UR4, URZ, UPT ;  /* 0x000000ff0400728c */ /* 0x008fc8000bf05070 */
[----:B------:R-:W-:Y:S01]  /*0070*/  UISETP.NE.AND.EX UP0, UPT, UR5, URZ, UPT, UP0 ;  /* 0x000000ff0500728c */ /* 0x000fe2000bf05300 */
[----:B--2---:R-:W-:-:S05]  /*0080*/  SHF.R.U32.HI R96, RZ, 0x5, R103 ;  /* 0x00000005ff607819 */ /* 0x004fca0000011667 */
[----:B------:R-:W2:Y:S02]  /*0090*/  SHFL.IDX PT, R0, R96, RZ, 0x1f ;  /* 0x00001fff60007589 */ /* 0x000ea400000e0000 */
[----:B--2---:R-:W-:Y:S01]  /*00a0*/  R2UR UR8, R0 ;  /* 0x00000000000872ca */ /* 0x004fe200000e0000 */
[----:B-1--4-:R-:W-:-:S14]  /*00b0*/  BRA.U UP0, `(.L_x_0) ;  /* 0x00000001002c7547 */ /* 0x012fdc000b800000 */
[----:B------:R-:W1:Y:S02]  /*00c0*/  LDCU.64 UR6, c[0x0][0x888] ;  /* 0x00011100ff0677ac */ /* 0x000e640008000a00 */
[----:B-1----:R-:W-:-:S04]  /*00d0*/  UISETP.NE.U32.AND UP0, UPT, UR6, URZ, UPT ;  /* 0x000000ff0600728c */ /* 0x002fc8000bf05070 */
[----:B------:R-:W-:-:S09]  /*00e0*/  UISETP.NE.AND.EX UP0, UPT, UR7, URZ, UPT, UP0 ;  /* 0x000000ff0700728c */ /* 0x000fd2000bf05300 */
[----:B------:R-:W-:Y:S05]  /*00f0*/  BRA.U !UP0, `(.L_x_1) ;  /* 0x0000000108107547 */ /* 0x000fea000b800000 */
[----:B------:R-:W1:Y:S02]  /*0100*/  LDC.64 R50, c[0x0][0x888] ;  /* 0x00022200ff327b82 */ /* 0x000e640000000a00 */
[----:B-1----:R1:W5:Y:S01]  /*0110*/  LDG.E R50, desc[UR46][R50.64] ;  /* 0x0000002e32327981 */ /* 0x002362000c1e1900 */
[----:B------:R-:W-:Y:S01]  /*0120*/  HFMA2 R91, -RZ, RZ, 0, 5.9604644775390625e-08 ;  /* 0x00000001ff5b7431 */ /* 0x000fe200000001ff */
[----:B------:R-:W-:Y:S05]  /*0130*/  BRA `(.L_x_0) ;  /* 0x00000000000c7947 */ /* 0x000fea0003800000 */
.L_x_1:
[----:B------:R-:W1:Y:S01]  /*0140*/  LDCU UR6, c[0x0][0x880] ;  /* 0x00011000ff0677ac */ /* 0x000e620008000800 */
[----:B------:R-:W-:Y:S01]  /*0150*/  HFMA2 R91, -RZ, RZ, 0, 5.9604644775390625e-08 ;  /* 0x00000001ff5b7431 */ /* 0x000fe200000001ff */
[----:B-1----:R-:W-:-:S07]  /*0160*/  MOV R50, UR6 ;  /* 0x0000000600327c02 */ /* 0x002fce0008000f00 */
.L_x_0:
[----:B------:R-:W2:Y:S02]  /*0170*/  LDCU.64 UR6, c[0x0][0x8b0] ;  /* 0x00011600ff0677ac */ /* 0x000ea40008000a00 */
[----:B--2---:R-:W-:-:S04]  /*0180*/  UISETP.NE.U32.AND UP0, UPT, UR6, URZ, UPT ;  /* 0x000000ff0600728c */ /* 0x004fc8000bf05070 */
[----:B------:R-:W-:-:S09]  /*0190*/  UISETP.NE.AND.EX UP0, UPT, UR7, URZ, UPT, UP0 ;  /* 0x000000ff0700728c */ /* 0x000fd2000bf05300 */
[----:B------:R-:W-:Y:S05]  /*01a0*/  BRA.U UP0, `(.L_x_2) ;  /* 0x0000000100247547 */ /* 0x000fea000b800000 */
[----:B------:R-:W2:Y:S02]  /*01b0*/  LDCU.64 UR6, c[0x0][0x8a8] ;  /* 0x00011500ff0677ac */ /* 0x000ea40008000a00 */
[----:B--2---:R-:W-:-:S04]  /*01c0*/  UISETP.NE.U32.AND UP0, UPT, UR6, URZ, UPT ;  /* 0x000000ff0600728c */ /* 0x004fc8000bf05070 */
[----:B------:R-:W-:-:S09]  /*01d0*/  UISETP.NE.AND.EX UP0, UPT, UR7, URZ, UPT, UP0 ;  /* 0x000000ff0700728c */ /* 0x000fd2000bf05300 */
[----:B------:R-:W-:Y:S05]  /*01e0*/  BRA.U !UP0, `(.L_x_3) ;  /* 0x00000001080c7547 */ /* 0x000fea000b800000 */
[----:B------:R-:W2:Y:S02]  /*01f0*/  LDC.64 R2, c[0x0][0x8a8] ;  /* 0x00022a00ff027b82 */ /* 0x000ea40000000a00 */
[----:B--2---:R2:W5:Y:S01]  /*0200*/  LDG.E R47, desc[UR46][R2.64] ;  /* 0x0000002e022f7981 */ /* 0x004562000c1e1900 */
[----:B------:R-:W-:Y:S05]  /*0210*/  BRA `(.L_x_2) ;  /* 0x0000000000087947 */ /* 0x000fea0003800000 */
.L_x_3:
[----:B------:R-:W2:Y:S02]  /*0220*/  LDCU UR6, c[0x0][0x8a0] ;  /* 0x00011400ff0677ac */ /* 0x000ea40008000800 */
[----:B--2---:R-:W-:Y:S02]  /*0230*/  MOV R47, UR6 ;  /* 0x00000006002f7c02 */ /* 0x004fe40008000f00 */
.L_x_2:
[----:B------:R-:W-:Y:S01]  /*0240*/  IMAD.U32 R0, RZ, RZ, UR8 ;  /* 0x00000008ff007e24 */ /* 0x000fe2000f8e00ff */
[----:B------:R-:W-:Y:S04]  /*0250*/  BSSY.RECONVERGENT B0, `(.L_x_4) ;  /* 0x000000c000007945 */ /* 0x000fe80003800200 */
[C---:B------:R-:W-:Y:S02]  /*0260*/  ISETP.NE.OR P1, PT, R0.reuse, 0x1, !P5 ;  /* 0x000000010000780c */ /* 0x040fe40006f25670 */
[----:B------:R-:W-:-:S11]  /*0270*/  ISETP.NE.OR P0, PT, R0, 0x3, !P5 ;  /* 0x000000030000780c */ /* 0x000fd60006f05670 */
[----:B------:R-:W-:Y:S05]  /*0280*/  @P1 BRA `(.L_x_5) ;  /* 0x0000000000201947 */ /* 0x000fea0003800000 */
[----:B------:R-:W3:Y:S02]  /*0290*/  LDCU.64 UR6, c[0x0][0x348] ;  /* 0x00006900ff0677ac */ /* 0x000ee40008000a00 */
[----:B---3--:R-:W-:Y:S02]  /*02a0*/  UIADD3 UR10, UP1, UPT, UR6, 0x80, URZ ;  /* 0x00000080060a7890 */ /* 0x008fe4000ff3e0ff */
[----:B------:R-:W-:Y:S02]  /*02b0*/  UIADD3 UR6, UP0, UPT, UR6, 0x180, URZ ;  /* 0x0000018006067890 */ /* 0x000fe4000ff1e0ff */
[----:B------:R-:W-:Y:S02]  /*02c0*/  UIADD3.X UR11, UPT, UPT, URZ, UR7, URZ, UP1, !UPT ;  /* 0x00000007ff0b7290 */ /* 0x000fe40008ffe4ff */
[----:B------:R-:W-:-:S07]  /*02d0*/  UIADD3.X UR7, UPT, UPT, URZ, UR7, URZ, UP0, !UPT ;  /* 0x00000007ff077290 */ /* 0x000fce00087fe4ff */
[----:B------:R3:W-:Y:S02]  /*02e0*/  UTMACCTL.PF [UR10] ;  /* 0x000000000a0079b9 */ /* 0x0007e40008040000 */
[----:B------:R3:W-:Y:S02]  /*02f0*/  UTMACCTL.PF [UR6] ;  /* 0x00000000060079b9 */ /* 0x0007e40008040000 */
[----:B---3--:R-:W-:Y:S01]  /*0300*/  NOP ;  /* 0x0000000000007918 */ /* 0x008fe20000000000 */
.L_x_5:
[----:B------:R-:W-:Y:S05]  /*0310*/  BSYNC.RECONVERGENT B0 ;  /* 0x0000000000007941 */ /* 0x000fea0003800200 */
.L_x_4:
[----:B------:R-:W-:Y:S04]  /*0320*/  BSSY.RECONVERGENT B0, `(.L_x_6) ;  /* 0x000000a000007945 */ /* 0x000fe80003800200 */
        /* <DEDUP_REMOVED lines=9> */
.L_x_7:
[----:B------:R-:W-:Y:S05]  /*03c0*/  BSYNC.RECONVERGENT B0 ;  /* 0x0000000000007941 */ /* 0x000fea0003800200 */
.L_x_6:
[----:B------:R-:W3:Y:S01]  /*03d0*/  LDCU.64 UR6, c[0x0][0x888] ;  /* 0x00011100ff0677ac */ /* 0x000ee20008000a00 */
[----:B------:R-:W-:Y:S02]  /*03e0*/  UISETP.EQ.U32.AND UP1, UPT, UR4, URZ, UPT ;  /* 0x000000ff0400728c */ /* 0x000fe4000bf22070 */
[----:B------:R-:W-:Y:S02]  /*03f0*/  UPLOP3.LUT UP2, UPT, UPT, UPT, UPT, 0x80, 0x8 ;  /* 0x000000000008789c */ /* 0x000fe40003f4f070 */
[----:B---3--:R-:W-:-:S04]  /*0400*/  UISETP.NE.U32.AND UP0, UPT, UR6, URZ, UPT ;  /* 0x000000ff0600728c */ /* 0x008fc8000bf05070 */
[----:B------:R-:W-:-:S04]  /*0410*/  UISETP.NE.AND.EX UP0, UPT, UR7, URZ, UPT, UP0 ;  /* 0x000000ff0700728c */ /* 0x000fc8000bf05300 */
[----:B------:R-:W-:-:S04]  /*0420*/  UISETP.EQ.OR.EX UP3, UPT, UR5, URZ, !UP0, UP1 ;  /* 0x000000ff0500728c */ /* 0x000fc8000c762710 */
[----:B------:R-:W-:-:S05]  /*0430*/  UP2UR UR50, UPR, URZ, 0x8 ;  /* 0x00000008ff327883 */ /* 0x000fca0008000000 */
[----:B------:R-:W-:Y:S07]  /*0440*/  BRA.U !UP3, `(.L_x_8) ;  /* 0x000000010b207547 */ /* 0x000fee000b800000 */
[----:B-----5:R-:W-:Y:S01]  /*0450*/  R2UR UR6, R50 ;  /* 0x00000000320672ca */ /* 0x020fe200000e0000 */
[----:B------:R-:W-:Y:S02]  /*0460*/  UISETP.NE.U32.AND UP2, UPT, UR4, URZ, UPT ;  /* 0x000000ff0400728c */ /* 0x000fe4000bf45070 */
[----:B------:R-:W-:Y:S02]  /*0470*/  USEL UR4, URZ, 0xffffffff, UP0 ;  /* 0xffffffffff047887 */ /* 0x000fe40008000000 */
[----:B------:R-:W-:-:S08]  /*0480*/  UISETP.NE.AND.EX UP2, UPT, UR5, URZ, UPT, UP2 ;  /* 0x000000ff0500728c */ /* 0x000fd0000bf45320 */
[----:B------:R-:W-:-:S04]  /*0490*/  UISETP.NE.AND UP1, UPT, UR6, URZ, UPT ;  /* 0x000000ff0600728c */ /* 0x000fc8000bf25270 */
[----:B------:R-:W-:-:S04]  /*04a0*/  @!UP2 USEL UR4, URZ, 0xffffffff, UP1 ;  /* 0xffffffffff04a887 */ /* 0x000fc80008800000 */
[----:B------:R-:W-:-:S04]  /*04b0*/  ULOP3.LUT UR4, UR4, 0x1, URZ, 0xc0, !UPT ;  /* 0x0000000104047892 */ /* 0x000fc8000f8ec0ff */
[----:B------:R-:W-:-:S11]  /*04c0*/  UISETP.NE.U32.AND UP2, UPT, UR4, 0x1, UPT ;  /* 0x000000010400788c */ /* 0x000fd6000bf45070 */
.L_x_8:
[----:B--2---:R-:W2:Y:S01]  /*04d0*/  SHFL.IDX PT, R2, R96, RZ, 0x1f ;  /* 0x00001fff60027589 */ /* 0x004ea200000e0000 */
[----:B------:R-:W-:-:S04]  /*04e0*/  UISETP.NE.AND UP1, UPT, UR8, 0x2, UPT ;  /* 0x000000020800788c */ /* 0x000fc8000bf25270 */
[----:B------:R-:W-:Y:S01]  /*04f0*/  USEL UR6, URZ, 0x1, UP1 ;  /* 0x00000001ff067887 */ /* 0x000fe20008800000 */
[----:B--2---:R-:W-:-:S13]  /*0500*/  ISETP.NE.AND P0, PT, R2, RZ, PT ;  /* 0x000000ff0200720c */ /* 0x004fda0003f05270 */
[----:B------:R-:W-:Y:S05]  /*0510*/  @P0 BRA `(.L_x_9) ;  /* 0x0000000000580947 */ /* 0x000fea0003800000 */
[----:B------:R-:W2:Y:S01]  /*0520*/  S2UR UR5, SR_CgaCtaId ;  /* 0x00000000000579c3 */ /* 0x000ea20000008800 */
[----:B------:R-:W-:Y:S01]  /*0530*/  UMOV UR7, 0x400 ;  /* 0x0000040000077882 */ /* 0x000fe20000000000 */
[----:B------:R-:W-:Y:S01]  /*0540*/  UMOV UR4, 0x1 ;  /* 0x0000000100047882 */ /* 0x000fe20000000000 */
[----:B------:R-:W-:Y:S01]  /*0550*/  ELECT P0, URZ, PT ;  /* 0x0000000000ff782f */ /* 0x000fe20003800000 */
[----:B------:R-:W-:-:S04]  /*0560*/  UIADD3 UR10, UPT, UPT, -UR4, 0x100000, URZ ;  /* 0x00100000040a7890 */ /* 0x000fc8000fffe1ff */
[----:B------:R-:W-:Y:S02]  /*0570*/  USHF.L.U32 UR11, UR10, 0xb, URZ ;  /* 0x0000000b0a0b7899 */ /* 0x000fe400080006ff */
[----:B------:R-:W-:Y:S02]  /*0580*/  USHF.L.U32 UR10, UR10, 0x1, URZ ;  /* 0x000000010a0a7899 */ /* 0x000fe400080006ff */
[----:B--2---:R-:W-:Y:S01]  /*0590*/  ULEA UR5, UR5, UR7, 0x18 ;  /* 0x0000000705057291 */ /* 0x004fe2000f8ec0ff */
[----:B------:R-:W2:Y:S11]  /*05a0*/  FENCE.VIEW.ASYNC.S ;  /* 0x00000000000073c6 */ /* 0x000eb60000000000 */
[----:B--2---:R2:W3:Y:S01]  /*05b0*/  SYNCS.EXCH.64 URZ, [UR5], UR10 ;  /* 0x0000000a05ff75b2 */ /* 0x0044e20008000100 */
[----:B------:R2:W4:Y:S01]  /*05c0*/  SYNCS.EXCH.64 URZ, [UR5+0x30], UR10 ;  /* 0x0000300a05ff75b2 */ /* 0x0005220008000100 */
[----:B------:R2:W1:Y:S01]  /*05d0*/  SYNCS.EXCH.64 URZ, [UR5+0x8], UR10 ;  /* 0x0000080a05ff75b2 */ /* 0x0004620008000100 */
        /* <DEDUP_REMOVED lines=9> */
[----:B------:R-:W-:Y:S01]  /*0670*/  NOP ;  /* 0x0000000000007918 */ /* 0x000fe20000000000 */
.L_x_9:
[----:B------:R-:W2:Y:S01]  /*0680*/  SHFL.IDX PT, R2, R96, RZ, 0x1f ;  /* 0x00001fff60027589 */ /* 0x000ea200000e0000 */
[----:B------:R-:W-:Y:S01]  /*0690*/  NOP ;  /* 0x0000000000007918 */ /* 0x000fe20000000000 */
[----:B--2---:R-:W-:-:S13]  /*06a0*/  ISETP.NE.AND P0, PT, R2, 0x1, PT ;  /* 0x000000010200780c */ /* 0x004fda0003f05270 */
[----:B------:R-:W-:Y:S05]  /*06b0*/  @P0 BRA `(.L_x_10) ;  /* 0x0000000000480947 */ /* 0x000fea0003800000 */
[----:B------:R-:W2:Y:S01]  /*06c0*/  S2UR UR7, SR_CgaCtaId ;  /* 0x00000000000779c3 */ /* 0x000ea20000008800 */
[----:B------:R-:W-:Y:S01]  /*06d0*/  UMOV UR9, 0x400 ;  /* 0x0000040000097882 */ /* 0x000fe20000000000 */
[----:B------:R-:W-:Y:S01]  /*06e0*/  UMOV UR5, 0x20 ;  /* 0x0000002000057882 */ /* 0x000fe20000000000 */
[----:B------:R-:W-:Y:S01]  /*06f0*/  UMOV UR4, 0x80 ;  /* 0x0000008000047882 */ /* 0x000fe20000000000 */
[----:B------:R-:W-:-:S04]  /*0700*/  UIADD3 UR10, UPT, UPT, -UR5, 0x100000, URZ ;  /* 0x00100000050a7890 */ /* 0x000fc8000fffe1ff */
[----:B------:R-:W-:Y:S02]  /*0710*/  USHF.L.U32 UR11, UR10, 0xb, URZ ;  /* 0x0000000b0a0b7899 */ /* 0x000fe400080006ff */
[----:B------:R-:W-:Y:S02]  /*0720*/  USHF.L.U32 UR10, UR10, 0x1, URZ ;  /* 0x000000010a0a7899 */ /* 0x000fe400080006ff */
[----:B------:R-:W-:-:S04]  /*0730*/  UIADD3 UR4, UPT, UPT, -UR4, 0x100000, URZ ;  /* 0x0010000004047890 */ /* 0x000fc8000fffe1ff */
[----:B------:R-:W-:Y:S02]  /*0740*/  USHF.L.U32 UR5, UR4, 0xb, URZ ;  /* 0x0000000b04057899 */ /* 0x000fe400080006ff */
[----:B------:R-:W-:Y:S01]  /*0750*/  USHF.L.U32 UR4, UR4, 0x1, URZ ;  /* 0x0000000104047899 */ /* 0x000fe200080006ff */
[----:B------:R-:W-:Y:S01]  /*0760*/  ELECT P0, URZ, PT ;  /* 0x0000000000ff782f */ /* 0x000fe20003800000 */
[----:B--2---:R-:W-:Y:S01]  /*0770*/  ULEA UR7, UR7, UR9, 0x18 ;  /* 0x0000000907077291 */ /* 0x004fe2000f8ec0ff */
[----:B------:R-:W2:Y:S11]  /*0780*/  FENCE.VIEW.ASYNC.S ;  /* 0x00000000000073c6 */ /* 0x000eb60000000000 */
[----:B--2---:R2:W1:Y:S01]  /*0790*/  SYNCS.EXCH.64 URZ, [UR7+0x60], UR10 ;  /* 0x0000600a07ff75b2 */ /* 0x0044620008000100 */
[----:B------:R2:W1:Y:S01]  /*07a0*/  SYNCS.EXCH.64 URZ, [UR7+0x70], UR4 ;  /* 0x0000700407ff75b2 */ /* 0x0004620008000100 */
[----:B------:R2:W1:Y:S01]  /*07b0*/  SYNCS.EXCH.64 URZ, [UR7+0x68], UR10 ;  /* 0x0000680a07ff75b2 */ /* 0x0004620008000100 */
[----:B------:R2:W1:Y:S01]  /*07c0*/  SYNCS.EXCH.64 URZ, [UR7+0x78], UR4 ;  /* 0x0000780407ff75b2 */ /* 0x0004620008000100 */
[----:B------:R-:W-:Y:S01]  /*07d0*/  NOP ;  /* 0x0000000000007918 */ /* 0x000fe20000000000 */
.L_x_10:
[----:B------:R-:W3:Y:S01]  /*07e0*/  SHFL.IDX PT, R2, R96, RZ, 0x1f ;  /* 0x00001fff60027589 */ /* 0x000ee200000e0000 */
[----:B------:R-:W-:Y:S01]  /*07f0*/  NOP ;  /* 0x0000000000007918 */ /* 0x000fe20000000000 */
[----:B---3--:R-:W-:-:S13]  /*0800*/  ISETP.NE.AND P0, PT, R2, 0x3, PT ;  /* 0x000000030200780c */ /* 0x008fda0003f05270 */
[----:B------:R-:W-:Y:S05]  /*0810*/  @P0 BRA `(.L_x_11) ;  /* 0x0000000000300947 */ /* 0x000fea0003800000 */
[----:B--2---:R-:W2:Y:S01]  /*0820*/  S2UR UR5, SR_CgaCtaId ;  /* 0x00000000000579c3 */ /* 0x004ea20000008800 */
        /* <DEDUP_REMOVED lines=8> */
[----:B--2---:R3:W2:Y:S01]  /*08b0*/  SYNCS.EXCH.64 URZ, [UR5+0x80], UR10 ;  /* 0x0000800a05ff75b2 */ /* 0x0046a20008000100 */
[----:B------:R3:W1:Y:S02]  /*08c0*/  SYNCS.EXCH.64 URZ, [UR5+0x88], UR10 ;  /* 0x0000880a05ff75b2 */ /* 0x0006640008000100 */
[----:B---3--:R-:W-:Y:S01]  /*08d0*/  NOP ;  /* 0x0000000000007918 */ /* 0x008fe20000000000 */
.L_x_11:
[----:B------:R-:W3:Y:S01]  /*08e0*/  SHFL.IDX PT, R2, R96, RZ, 0x1f ;  /* 0x00001fff60027589 */ /* 0x000ee200000e0000 */
[----:B------:R-:W-:Y:S01]  /*08f0*/  NOP ;  /* 0x0000000000007918 */ /* 0x000fe20000000000 */
[----:B---3--:R-:W-:-:S13]  /*0900*/  ISETP.NE.AND P0, PT, R2, 0x4, PT ;  /* 0x000000040200780c */ /* 0x008fda0003f05270 */
[----:B------:R-:W-:Y:S05]  /*0910*/  @P0 BRA `(.L_x_12) ;  /* 0x00000000004c0947 */ /* 0x000fea0003800000 */
[----:B--2---:R-:W2:Y:S01]  /*0920*/  S2UR UR5, SR_CgaCtaId ;  /* 0x00000000000579c3 */ /* 0x004ea20000008800 */
[----:B------:R-:W-:Y:S01]  /*0930*/  UMOV UR9, 0x100 ;  /* 0x0000010000097882 */ /* 0x000fe20000000000 */
[----:B------:R-:W-:Y:S01]  /*0940*/  UMOV UR7, 0x400 ;  /* 0x0000040000077882 */ /* 0x000fe20000000000 */
[----:B------:R-:W-:Y:S01]  /*0950*/  USEL UR9, UR9, 0xe0, UP2 ;  /* 0x000000e009097887 */ /* 0x000fe20009000000 */
[----:B------:R-:W-:Y:S01]  /*0960*/  UMOV UR4, 0x1 ;  /* 0x0000000100047882 */ /* 0x000fe20000000000 */
[----:B------:R-:W-:Y:S01]  /*0970*/  ELECT P0, URZ, PT ;  /* 0x0000000000ff782f */ /* 0x000fe20003800000 */
[----:B------:R-:W-:-:S04]  /*0980*/  UIADD3 UR10, UPT, UPT, -UR4, 0x100000, URZ ;  /* 0x00100000040a7890 */ /* 0x000fc8000fffe1ff */
[----:B------:R-:W-:Y:S02]  /*0990*/  USHF.L.U32 UR11, UR10, 0xb, URZ ;  /* 0x0000000b0a0b7899 */ /* 0x000fe400080006ff */
[----:B------:R-:W-:Y:S02]  /*09a0*/  USHF.L.U32 UR10, UR10, 0x1, URZ ;  /* 0x000000010a0a7899 */ /* 0x000fe400080006ff */
[----:B------:R-:W-:-:S04]  /*09b0*/  UIADD3 UR12, UPT, UPT, -UR9, 0x100000, URZ ;  /* 0x00100000090c7890 */ /* 0x000fc8000fffe1ff */
[----:B------:R-:W-:Y:S02]  /*09c0*/  USHF.L.U32 UR13, UR12, 0xb, URZ ;  /* 0x0000000b0c0d7899 */ /* 0x000fe400080006ff */
[----:B------:R-:W-:Y:S02]  /*09d0*/  USHF.L.U32 UR12, UR12, 0x1, URZ ;  /* 0x000000010c0c7899 */ /* 0x000fe400080006ff */
[----:B--2---:R-:W-:Y:S01]  /*09e0*/  ULEA UR5, UR5, UR7, 0x18 ;  /* 0x0000000705057291 */ /* 0x004fe2000f8ec0ff */
[----:B------:R-:W2:Y:S11]  /*09f0*/  FENCE.VIEW.ASYNC.S ;  /* 0x00000000000073c6 */ /* 0x000eb60000000000 */
[----:B--2---:R3:W2:Y:S01]  /*0a00*/  SYNCS.EXCH.64 URZ, [UR5+0x90], UR10 ;  /* 0x0000900a05ff75b2 */ /* 0x0046a20008000100 */
[----:B------:R3:W1:Y:S01]  /*0a10*/  SYNCS.EXCH.64 URZ, [UR5+0xa0], UR12 ;  /* 0x0000a00c05ff75b2 */ /* 0x0006620008000100 */
[----:B------:R3:W1:Y:S01]  /*0a20*/  SYNCS.EXCH.64 URZ, [UR5+0x98], UR10 ;  /* 0x0000980a05ff75b2 */ /* 0x0006620008000100 */
[----:B------:R3:W1:Y:S02]  /*0a30*/  SYNCS.EXCH.64 URZ, [UR5+0xa8], UR12 ;  /* 0x0000a80c05ff75b2 */ /* 0x0006640008000100 */
[----:B---3--:R-:W-:Y:S01]  /*0a40*/  NOP ;  /* 0x0000000000007918 */ /* 0x008fe20000000000 */
.L_x_12:
[----:B------:R-:W3:Y:S01]  /*0a50*/  SHFL.IDX PT, R2, R96, RZ, 0x1f ;  /* 0x00001fff60027589 */ /* 0x000ee200000e0000 */
[----:B------:R-:W-:Y:S01]  /*0a60*/  NOP ;  /* 0x0000000000007918 */ /* 0x000fe20000000000 */
[----:B---3--:R-:W-:-:S13]  /*0a70*/  ISETP.NE.AND P0, PT, R2, 0x5, PT ;  /* 0x000000050200780c */ /* 0x008fda0003f05270 */
[----:B------:R-:W-:Y:S05]  /*0a80*/  @P0 BRA `(.L_x_13) ;  /* 0x0000000000580947 */ /* 0x000fea0003800000 */
[----:B--2---:R-:W2:Y:S01]  /*0a90*/  S2UR UR7, SR_CgaCtaId ;  /* 0x00000000000779c3 */ /* 0x004ea20000008800 */
        /* <DEDUP_REMOVED lines=12> */
[----:B--2---:R3:W2:Y:S01]  /*0b60*/  SYNCS.EXCH.64 URZ, [UR7+0xb0], UR10 ;  /* 0x0000b00a07ff75b2 */ /* 0x0046a20008000100 */
[----:B------:R3:W1:Y:S01]  /*0b70*/  SYNCS.EXCH.64 URZ, [UR7+0xd0], UR4 ;  /* 0x0000d00407ff75b2 */ /* 0x0006620008000100 */
[----:B------:R3:W1:Y:S01]  /*0b80*/  SYNCS.EXCH.64 URZ, [UR7+0xb8], UR10 ;  /* 0x0000b80a07ff75b2 */ /* 0x0006620008000100 */
[----:B------:R3:W1:Y:S01]  /*0b90*/  SYNCS.EXCH.64 URZ, [UR7+0xd8], UR4 ;  /* 0x0000d80407ff75b2 */ /* 0x0006620008000100 */
[----:B------:R3:W1:Y:S01]  /*0ba0*/  SYNCS.EXCH.64 URZ, [UR7+0xc0], UR10 ;  /* 0x0000c00a07ff75b2 */ /* 0x0006620008000100 */
[----:B------:R3:W1:Y:S01]  /*0bb0*/  SYNCS.EXCH.64 URZ, [UR7+0xe0], UR4 ;  /* 0x0000e00407ff75b2 */ /* 0x0006620008000100 */
[----:B------:R3:W1:Y:S01]  /*0bc0*/  SYNCS.EXCH.64 URZ, [UR7+0xc8], UR10 ;  /* 0x0000c80a07ff75b2 */ /* 0x0006620008000100 */
[----:B------:R3:W1:Y:S02]  /*0bd0*/  SYNCS.EXCH.64 URZ, [UR7+0xe8], UR4 ;  /* 0x0000e80407ff75b2 */ /* 0x0006640008000100 */
[----:B---3--:R-:W-:Y:S01]  /*0be0*/  NOP ;  /* 0x0000000000007918 */ /* 0x008fe20000000000 */
.L_x_13:
        /* <DEDUP_REMOVED lines=18> */
.L_x_14:
[----:B--2---:R-:W2:Y:S01]  /*0d10*/  S2UR UR5, SR_CTAID.X ;  /* 0x00000000000579c3 */ /* 0x004ea20000002500 */
[----:B------:R-:W-:-:S05]  /*0d20*/  CS2R.32 R90, SR_CgaSize ;  /* 0x00000000005a7805 */ /* 0x000fca0000008a00 */
[----:B------:R-:W-:-:S05]  /*0d30*/  IMAD R90, R90, -0xa0, RZ ;  /* 0xffffff605a5a7824 */ /* 0x000fca00078e02ff */
[----:B------:R-:W-:-:S14]  /*0d40*/  R2UR UR9, R90 ;  /* 0x000000005a0972ca */ /* 0x000fdc00000e0000 */
[----:B------:R-:W3:Y:S01]  /*0d50*/  LDCU UR9, c[0x0][UR9+0x2b0] ;  /* 0x00005600090977ac */ /* 0x000ee20008000800 */
[----:B------:R-:W-:Y:S01]  /*0d60*/  NOP ;  /* 0x0000000000007918 */ /* 0x000fe20000000000 */
[----:B------:R-:W-:-:S05]  /*0d70*/  CS2R.32 R90, SR_CgaSize ;  /* 0x00000000005a7805 */ /* 0x000fca0000008a00 */
[----:B------:R-:W-:-:S05]  /*0d80*/  IMAD R90, R90, -0xa0, RZ ;  /* 0xffffff605a5a7824 */ /* 0x000fca00078e02ff */
[----:B------:R-:W-:-:S14]  /*0d90*/  R2UR UR7, R90 ;  /* 0x000000005a0772ca */ /* 0x000fdc00000e0000 */
[----:B------:R-:W4:Y:S01]  /*0da0*/  LDCU UR7, c[0x0][UR7+0x2b4] ;  /* 0x00005680070777ac */ /* 0x000f220008000800 */
[----:B------:R-:W1:Y:S08]  /*0db0*/  S2UR UR4, SR_CTAID.Y ;  /* 0x00000000000479c3 */ /* 0x000e700000002600 */
[----:B------:R-:W4:Y:S01]  /*0dc0*/  LDC R9, c[0x0][0xb24] ;  /* 0x0002c900ff097b82 */ /* 0x000f220000000800 */
[----:B--2---:R-:W-:-:S02]  /*0dd0*/  I2FP.F32.U32 R5, UR5 ;  /* 0x0000000500057c45 */ /* 0x004fc40008201000 */
[----:B------:R-:W-:-:S05]  /*0de0*/  CS2R.32 R3, SR_CgaSize ;  /* 0x0000000000037805 */ /* 0x000fca0000008a00 */
[----:B------:R-:W-:-:S06]  /*0df0*/  IMAD R3, R3, -0xa0, RZ ;  /* 0xffffff6003037824 */ /* 0x000fcc00078e02ff */
[----:B------:R-:W2:Y:S01]  /*0e00*/  LDC R3, c[0x0][R3+0x2a0] ;  /* 0x0000a80003037b82 */ /* 0x000ea20000000800 */
[----:B------:R-:W-:Y:S01]  /*0e10*/  MOV R21, UR5 ;  /* 0x0000000500157c02 */ /* 0x000fe20008000f00 */
[----:B---3--:R-:W-:Y:S01]  /*0e20*/  FMUL R5, R5, UR9 ;  /* 0x0000000905057c20 */ /* 0x008fe20008400000 */
[----:B-1----:R-:W-:Y:S02]  /*0e30*/  I2FP.F32.U32 R4, UR4 ;  /* 0x0000000400047c45 */ /* 0x002fe40008201000 */
[----:B------:R-:W-:-:S05]  /*0e40*/  CS2R.32 R2, SR_CgaSize ;  /* 0x0000000000027805 */ /* 0x000fca0000008a00 */
[----:B------:R-:W-:-:S06]  /*0e50*/  IMAD R2, R2, -0xa0, RZ ;  /* 0xffffff6002027824 */ /* 0x000fcc00078e02ff */
[----:B------:R-:W1:Y:S01]  /*0e60*/  LDC R2, c[0x0][R2+0x2a4] ;  /* 0x0000a90002027b82 */ /* 0x000e620000000800 */
[----:B------:R-:W3:Y:S01]  /*0e70*/  F2I.U32.TRUNC.NTZ R90, R5 ;  /* 0x00000005005a7305 */ /* 0x000ee2000020f000 */
[----:B------:R-:W-:Y:S01]  /*0e80*/  MOV R20, UR4 ;  /* 0x0000000400147c02 */ /* 0x000fe20008000f00 */
[----:B----4-:R-:W-:-:S05]  /*0e90*/  FMUL R4, R4, UR7 ;  /* 0x0000000704047c20 */ /* 0x010fca0008400000 */
[----:B------:R-:W-:Y:S01]  /*0ea0*/  BAR.SYNC.DEFER_BLOCKING 0x0 ;  /* 0x0000000000007b1d */ /* 0x000fe20000010000 */
[----:B------:R-:W-:-:S05]  /*0eb0*/  ISETP.GE.AND P0, PT, R9, 0x1, PT ;  /* 0x000000010900780c */ /* 0x000fca0003f06270 */
[----:B------:R-:W4:Y:S02]  /*0ec0*/  F2I.U32.TRUNC.NTZ R83, R4 ;  /* 0x0000000400537305 */ /* 0x000f24000020f000 */
[----:B------:R-:W1:Y:S01]  /*0ed0*/  S2UR UR36, SR_CTAID.Z ;  /* 0x00000000002479c3 */ /* 0x000e620000002700 */
[----:B---3--:R-:W-:-:S05]  /*0ee0*/  IADD3 R90, PT, PT, -R90, RZ, RZ ;  /* 0x000000ff5a5a7210 */ /* 0x008fca0007ffe1ff */
[----:B--2---:R-:W-:Y:S01]  /*0ef0*/  IMAD R90, R3, R90, UR5 ;  /* 0x00000005035a7e24 */ /* 0x004fe2000f8e025a */
[----:B----4-:R-:W-:-:S05]  /*0f00*/  IADD3 R83, PT, PT, -R83, RZ, RZ ;  /* 0x000000ff53537210 */ /* 0x010fca0007ffe1ff */
[----:B-1----:R-:W-:Y:S01]  /*0f10*/  IMAD R83, R2, R83, UR4 ;  /* 0x0000000402537e24 */ /* 0x002fe2000f8e0253 */
[----:B------:R-:W-:Y:S06]  /*0f20*/  @!P0 BRA `(.L_x_15) ;  /* 0x0000000000b88947 */ /* 0x000fec0003800000 */
[----:B------:R-:W1:Y:S01]  /*0f30*/  LDC.64 R4, c[0x0][0xb18] ;  /* 0x0002c600ff047b82 */ /* 0x000e620000000a00 */
[----:B------:R-:W-:-:S07]  /*0f40*/  ISETP.NE.AND P0, PT, R9, 0x1, PT ;  /* 0x000000010900780c */ /* 0x000fce0003f05270 */
[----:B------:R-:W2:Y:S08]  /*0f50*/  LDC R10, c[0x0][0xb0c] ;  /* 0x0002c300ff0a7b82 */ /* 0x000eb00000000800 */
[----:B------:R-:W3:Y:S08]  /*0f60*/  LDC R11, c[0x0][0x370] ;  /* 0x0000dc00ff0b7b82 */ /* 0x000ef00000000800 */
[----:B------:R-:W4:Y:S01]  /*0f70*/  LDC R12, c[0x0][0x374] ;  /* 0x0000dd00ff0c7b82 */ /* 0x000f220000000800 */
[----:B-1----:R-:W-:-:S07]  /*0f80*/  ISETP.NE.AND P1, PT, R4, 0x1, PT ;  /* 0x000000010400780c */ /* 0x002fce0003f25270 */
[----:B------:R-:W3:Y:S01]  /*0f90*/  LDC.64 R6, c[0x0][0xb10] ;  /* 0x0002c400ff067b82 */ /* 0x000ee20000000a00 */
[----:B--2---:R-:W-:-:S07]  /*0fa0*/  ISETP.NE.AND P2, PT, R10, 0x1, PT ;  /* 0x000000010a00780c */ /* 0x004fce0003f45270 */
[----:B------:R-:W1:Y:S08]  /*0fb0*/  LDC R8, c[0x0][0xb20] ;  /* 0x0002c800ff087b82 */ /* 0x000e700000000800 */
[----:B------:R-:W2:Y:S01]  /*0fc0*/  LDC.64 R2, c[0x0][0xb28] ;  /* 0x0002ca00ff027b82 */ /* 0x000ea20000000a00 */
[----:B----4-:R-:W-:-:S04]  /*0fd0*/  IMAD.HI.U32 R13, R12, R5, RZ ;  /* 0x000000050c0d7227 */ /* 0x010fc800078e00ff */
[----:B------:R-:W-:-:S04]  /*0fe0*/  IMAD.HI.U32 R5, R20, R5, RZ ;  /* 0x0000000514057227 */ /* 0x000fc800078e00ff */
[----:B---3--:R-:W-:-:S04]  /*0ff0*/  IMAD.HI.U32 R14, R11, R6, RZ ;  /* 0x000000060b0e7227 */ /* 0x008fc800078e00ff */
[C---:B------:R-:W-:Y:S01]  /*1000*/  IMAD.HI.U32 R16, R21.reuse, R6, RZ ;  /* 0x0000000615107227 */ /* 0x040fe200078e00ff */
[-C--:B------:R-:W-:Y:S02]  /*1010*/  @P2 SHF.R.U32.HI R11, RZ, R7.reuse, R14 ;  /* 0x00000007ff0b2219 */ /* 0x080fe4000001160e */
[-C--:B-1----:R-:W-:Y:S02]  /*1020*/  @P1 SHF.R.U32.HI R12, RZ, R8.reuse, R13 ;  /* 0x00000008ff0c1219 */ /* 0x082fe4000001160d */
[----:B------:R-:W-:Y:S02]  /*1030*/  SHF.R.U32.HI R5, RZ, R8, R5 ;  /* 0x00000008ff057219 */ /* 0x000fe40000011605 */
[----:B------:R-:W-:Y:S02]  /*1040*/  SHF.R.U32.HI R16, RZ, R7, R16 ;  /* 0x00000007ff107219 */ /* 0x000fe40000011610 */
[----:B------:R-:W-:Y:S01]  /*1050*/  SEL R5, R20, R5, !P1 ;  /* 0x0000000514057207 */ /* 0x000fe20004800000 */
[----:B--2---:R-:W-:Y:S01]  /*1060*/  IMAD.HI.U32 R14, R12, R2, RZ ;  /* 0x000000020c0e7227 */ /* 0x004fe200078e00ff */
[----:B------:R-:W-:-:S02]  /*1070*/  SEL R7, R21, R16, !P2 ;  /* 0x0000001015077207 */ /* 0x000fc40005000000 */
[----:B------:R-:W-:Y:S01]  /*1080*/  IADD3 R13, PT, PT, -R5, RZ, RZ ;  /* 0x000000ff050d7210 */ /* 0x000fe20007ffe1ff */
[----:B------:R-:W-:Y:S01]  /*1090*/  IMAD.HI.U32 R6, R11, R2, RZ ;  /* 0x000000020b067227 */ /* 0x000fe200078e00ff */
[----:B------:R-:W-:-:S03]  /*10a0*/  @P0 SHF.R.U32.HI R12, RZ, R3, R14 ;  /* 0x00000003ff0c0219 */ /* 0x000fc6000001160e */
[----:B------:R-:W-:Y:S01]  /*10b0*/  IMAD R13, R4, R13, R20 ;  /* 0x0000000d040d7224 */ /* 0x000fe200078e0214 */
[----:B------:R-:W-:Y:S01]  /*10c0*/  @P0 SHF.R.U32.HI R11, RZ, R3, R6 ;  /* 0x00000003ff0b0219 */ /* 0x000fe20000011606 */
[----:B------:R-:W-:-:S04]  /*10d0*/  IMAD R12, R12, R9, RZ ;  /* 0x000000090c0c7224 */ /* 0x000fc800078e02ff */
[----:B------:R-:W-:Y:S01]  /*10e0*/  IMAD R6, R11, R9, RZ ;  /* 0x000000090b067224 */ /* 0x000fe200078e02ff */
[----:B------:R-:W-:-:S04]  /*10f0*/  ISETP.GE.AND P1, PT, R5, R12, PT ;  /* 0x0000000c0500720c */ /* 0x000fc80003f26270 */
[----:B------:R-:W-:Y:S01]  /*1100*/  ISETP.GE.OR P1, PT, R7, R6, P1 ;  /* 0x000000060700720c */ /* 0x000fe20000f26670 */
[----:B------:R-:W-:-:S05]  /*1110*/  IMAD.HI.U32 R6, R5, R2, RZ ;  /* 0x0000000205067227 */ /* 0x000fca00078e00ff */
[----:B------:R-:W-:-:S04]  /*1120*/  SHF.R.U32.HI R6, RZ, R3, R6 ;  /* 0x00000003ff067219 */ /* 0x000fc80000011606 */
[----:B------:R-:W-:-:S03]  /*1130*/  SEL R6, R5, R6, !P0 ;  /* 0x0000000605067207 */ /* 0x000fc60004000000 */
[----:B------:R-:W-:Y:S01]  /*1140*/  @!P1 IMAD.HI.U32 R8, R7, R2, RZ ;  /* 0x0000000207089227 */ /* 0x000fe200078e00ff */
[----:B------:R-:W-:-:S04]  /*1150*/  IADD3 R2, PT, PT, -R6, RZ, RZ ;  /* 0x000000ff06027210 */ /* 0x000fc80007ffe1ff */
[----:B------:R-:W-:Y:S01]  /*1160*/  @!P1 SHF.R.U32.HI R8, RZ, R3, R8 ;  /* 0x00000003ff089219 */ /* 0x000fe20000011608 */
[----:B------:R-:W-:-:S03]  /*1170*/  IMAD R2, R9, R2, R5 ;  /* 0x0000000209027224 */ /* 0x000fc600078e0205 */
[----:B------:R-:W-:-:S05]  /*1180*/  @!P1 SEL R3, R7, R8, !P0 ;  /* 0x0000000807039207 */ /* 0x000fca0004000000 */
[--C-:B------:R-:W-:Y:S02]  /*1190*/  @!P1 IMAD.IADD R6, R6, 0x1, -R3.reuse ;  /* 0x0000000106069824 */ /* 0x100fe400078e0a03 */
[----:B------:R-:W-:Y:S01]  /*11a0*/  @!P1 IMAD R3, R2, R11, R3 ;  /* 0x0000000b02039224 */ /* 0x000fe200078e0203 */
[----:B------:R-:W-:Y:S01]  /*11b0*/  IADD3 R2, PT, PT, -R7, RZ, RZ ;  /* 0x000000ff07027210 */ /* 0x000fe20007ffe1ff */
[----:B------:R-:W-:Y:S02]  /*11c0*/  @!P1 IMAD R5, R6, R9, R7 ;  /* 0x0000000906059224 */ /* 0x000fe400078e0207 */
[----:B------:R-:W-:Y:S02]  /*11d0*/  @!P1 IMAD.MOV.U32 R7, RZ, RZ, R3 ;  /* 0x000000ffff079224 */ /* 0x000fe400078e0003 */
[----:B------:R-:W-:Y:S02]  /*11e0*/  IMAD R2, R10, R2, R21 ;  /* 0x000000020a027224 */ /* 0x000fe400078e0215 */
[----:B------:R-:W-:-:S02]  /*11f0*/  IMAD R20, R5, R4, R13 ;  /* 0x0000000405147224 */ /* 0x000fc400078e020d */
[----:B------:R-:W-:Y:S02]  /*1200*/  IMAD R21, R7, R10, R2 ;  /* 0x0000000a07157224 */ /* 0x000fe400078e0202 */
.L_x_15:
[----:B------:R-:W1:Y:S01]  /*1210*/  LDCU UR4, c[0x0][0xb30] ;  /* 0x00016600ff0477ac */ /* 0x000e620008000800 */
[----:B------:R-:W2:Y:S08]  /*1220*/  S2UR UR37, SR_CgaCtaId ;  /* 0x00000000002579c3 */ /* 0x000eb00000008800 */
[----:B------:R-:W3:Y:S01]  /*1230*/  LDC R40, c[0x0][0xb24] ;  /* 0x0002c900ff287b82 */ /* 0x000ee20000000800 */
[----:B-1----:R-:W-:-:S09]  /*1240*/  UISETP.NE.AND UP1, UPT, UR4, 0x1, UPT ;  /* 0x000000010400788c */ /* 0x002fd2000bf25270 */
[----:B--2---:R-:W-:Y:S05]  /*1250*/  BRA.U UP1, `(.L_x_16) ;  /* 0x0000000101407547 */ /* 0x004fea000b800000 */
[----:B------:R-:W1:Y:S08]  /*1260*/  LDC.64 R4, c[0x0][0xb10] ;  /* 0x0002c400ff047b82 */ /* 0x000e700000000a00 */
[----:B------:R-:W2:Y:S08]  /*1270*/  LDC.64 R2, c[0x0][0xb18] ;  /* 0x0002c600ff027b82 */ /* 0x000eb00000000a00 */
[----:B------:R-:W4:Y:S08]  /*1280*/  LDC R6, c[0x0][0xb20] ;  /* 0x0002c800ff067b82 */ /* 0x000f300000000800 */
[----:B------:R-:W3:Y:S01]  /*1290*/  LDC R8, c[0x0][0xb0c] ;  /* 0x0002c300ff087b82 */ /* 0x000ee20000000800 */
[----:B-1----:R-:W-:-:S05]  /*12a0*/  IMAD.HI.U32 R4, R21, R4, RZ ;  /* 0x0000000415047227 */ /* 0x002fca00078e00ff */
[----:B------:R-:W-:Y:S01]  /*12b0*/  SHF.R.U32.HI R4, RZ, R5, R4 ;  /* 0x00000005ff047219 */ /* 0x000fe20000011604 */
[----:B--2---:R-:W-:Y:S01]  /*12c0*/  IMAD.HI.U32 R3, R20, R3, RZ ;  /* 0x0000000314037227 */ /* 0x004fe200078e00ff */
[----:B------:R-:W-:-:S04]  /*12d0*/  ISETP.NE.AND P0, PT, R2, 0x1, PT ;  /* 0x000000010200780c */ /* 0x000fc80003f05270 */
[----:B----4-:R-:W-:-:S04]  /*12e0*/  SHF.R.U32.HI R3, RZ, R6, R3 ;  /* 0x00000006ff037219 */ /* 0x010fc80000011603 */
[----:B------:R-:W-:Y:S02]  /*12f0*/  SEL R3, R20, R3, !P0 ;  /* 0x0000000314037207 */ /* 0x000fe40004000000 */
[----:B---3--:R-:W-:-:S04]  /*1300*/  ISETP.NE.AND P1, PT, R8, 0x1, PT ;  /* 0x000000010800780c */ /* 0x008fc80003f25270 */
[----:B------:R-:W-:-:S05]  /*1310*/  SEL R4, R21, R4, !P1 ;  /* 0x0000000415047207 */ /* 0x000fca0004800000 */
[----:B------:R-:W-:Y:S02]  /*1320*/  IMAD.IADD R5, R3, 0x1, -R4 ;  /* 0x0000000103057824 */ /* 0x000fe400078e0a04 */
[----:B------:R-:W-:Y:S02]  /*1330*/  IMAD.IADD R3, R4, 0x1, -R3 ;  /* 0x0000000104037824 */ /* 0x000fe400078e0a03 */
[----:B------:R-:W-:Y:S02]  /*1340*/  IMAD R21, R5, R8, R21 ;  /* 0x0000000805157224 */ /* 0x000fe400078e0215 */
[----:B------:R-:W-:-:S07]  /*1350*/  IMAD R20, R3, R2, R20 ;  /* 0x0000000203147224 */ /* 0x000fce00078e0214 */
.L_x_16:
[----:B------:R-:W-:Y:S01]  /*1360*/  BAR.SYNC.DEFER_BLOCKING 0x0 ;  /* 0x0000000000007b1d */ /* 0x000fe20000010000 */
[----:B------:R-:W-:Y:S01]  /*1370*/  UISETP.NE.AND UP1, UPT, UR8, 0x2, UPT ;  /* 0x000000020800788c */ /* 0x000fe2000bf25270 */
[----:B------:R-:W-:Y:S02]  /*1380*/  ISETP.NE.OR P5, PT, R0, 0x2, !P5 ;  /* 0x000000020000780c */ /* 0x000fe40006fa5670 */
[----:B------:R-:W-:-:S06]  /*1390*/  LOP3.LUT R2, R103, 0x1f, RZ, 0xc0, !PT ;  /* 0x0000001f67027812 */ /* 0x000fcc00078ec0ff */
[----:B------:R-:W-:Y:S05]  /*13a0*/  BRA.U UP1, `(.L_x_17) ;  /* 0x0000001101a47547 */ /* 0x000fea000b800000 */
[----:B------:R-:W1:Y:S01]  /*13b0*/  LDCU UR13, c[0x0][0x38c] ;  /* 0x00007180ff0d77ac */ /* 0x000e620008000800 */
[----:B------:R-:W2:Y:S01]  /*13c0*/  LDC R9, c[0x0][0x370] ;  /* 0x0000dc00ff097b82 */ /* 0x000ea20000000800 */
[----:B------:R-:W-:Y:S01]  /*13d0*/  PLOP3.LUT P1, PT, PT, PT, UP2, 0x80, 0x8 ;  /* 0x000000000008781c */ /* 0x000fe20003f2f028 */
[----:B------:R-:W-:Y:S01]  /*13e0*/  IMAD.MOV.U32 R15, RZ, RZ, 0x1 ;  /* 0x00000001ff0f7424 */ /* 0x000fe200078e00ff */
[----:B------:R-:W-:Y:S01]  /*13f0*/  ISETP.EQ.OR P4, PT, R2, RZ, P5 ;  /* 0x000000ff0200720c */ /* 0x000fe20002f82670 */
[----:B------:R-:W-:Y:S01]  /*1400*/  IMAD.MOV.U32 R14, RZ, RZ, RZ ;  /* 0x000000ffff0e7224 */ /* 0x000fe200078e00ff */
[----:B------:R-:W-:Y:S02]  /*1410*/  PLOP3.LUT P1, PT, P1, PT, PT, 0x8, 0x80 ;  /* 0x000000000080781c */ /* 0x000fe40000f2e170 */
[----:B------:R-:W-:Y:S01]  /*1420*/  CS2R R12, SRZ ;  /* 0x00000000000c7805 */ /* 0x000fe2000001ff00 */
[----:B------:R-:W-:Y:S01]  /*1430*/  IMAD.MOV.U32 R10, RZ, RZ, 0x1 ;  /* 0x00000001ff0a7424 */ /* 0x000fe200078e00ff */
[----:B------:R-:W4:Y:S01]  /*1440*/  LDC R0, c[0x0][0x374] ;  /* 0x0000dd00ff007b82 */ /* 0x000f220000000800 */
[----:B------:R-:W2:Y:S01]  /*1450*/  LDCU.64 UR22, c[0x0][0x348] ;  /* 0x00006900ff1677ac */ /* 0x000ea20008000a00 */
[----:B------:R-:W-:Y:S01]  /*1460*/  UMOV UR6, URZ ;  /* 0x000000ff00067c82 */ /* 0x000fe20008000000 */
[----:B-1----:R-:W-:-:S04]  /*1470*/  UIADD3 UR5, UPT, UPT, UR13, 0x1f, URZ ;  /* 0x0000001f0d057890 */ /* 0x002fc8000fffe0ff */
[----:B------:R-:W-:-:S04]  /*1480*/  USHF.R.S32.HI UR4, URZ, 0x1f, UR5 ;  /* 0x0000001fff047899 */ /* 0x000fc80008011405 */
[----:B------:R-:W-:-:S04]  /*1490*/  ULEA.HI UR4, UR4, UR5, URZ, 0x5 ;  /* 0x0000000504047291 */ /* 0x000fc8000f8f28ff */
[----:B------:R-:W-:Y:S02]  /*14a0*/  USHF.R.S32.HI UR15, URZ, 0x5, UR4 ;  /* 0x00000005ff0f7899 */ /* 0x000fe40008011404 */
[----:B------:R-:W-:Y:S02]  /*14b0*/  UIADD3 UR4, UPT, UPT, UR13, -0x1, URZ ;  /* 0xffffffff0d047890 */ /* 0x000fe4000fffe0ff */
[----:B------:R-:W-:Y:S02]  /*14c0*/  UISETP.LT.U32.AND UP0, UPT, UR15, 0x6, UPT ;  /* 0x000000060f00788c */ /* 0x000fe4000bf01070 */
[----:B------:R-:W-:Y:S02]  /*14d0*/  UISETP.GE.U32.AND UP1, UPT, UR4, -0x3f, UPT ;  /* 0xffffffc10400788c */ /* 0x000fe4000bf26070 */
[----:B------:R-:W-:Y:S02]  /*14e0*/  USEL UR14, UR15, 0x6, UP0 ;  /* 0x000000060f0e7887 */ /* 0x000fe40008000000 */
[----:B------:R-:W-:-:S02]  /*14f0*/  UIADD3 UR13, UPT, UPT, UR13, 0x3e, URZ ;  /* 0x0000003e0d0d7890 */ /* 0x000fc4000fffe0ff */
[----:B------:R-:W-:Y:S02]  /*1500*/  UIADD3 UR5, UPT, UPT, UR14, -0x1, URZ ;  /* 0xffffffff0e057890 */ /* 0x000fe4000fffe0ff */
[----:B------:R-:W-:-:S03]  /*1510*/  UIADD3 UR7, UPT, UPT, UR15, -UR14, URZ ;  /* 0x8000000e0f077290 */ /* 0x000fc6000fffe0ff */
[----:B------:R-:W-:-:S04]  /*1520*/  @UP1 UIADD3 UR5, UPT, UPT, UR14, URZ, URZ ;  /* 0x000000ff0e051290 */ /* 0x000fc8000fffe0ff */
[----:B--2---:R-:W-:-:S12]  /*1530*/  UIADD3 UR5, UPT, UPT, UR5, 0x1, URZ ;  /* 0x0000000105057890 */ /* 0x004fd8000fffe0ff */
.L_x_35:
[----:B------:R-:W-:Y:S01]  /*1540*/  UISETP.NE.AND UP0, UPT, UR37, URZ, UPT ;  /* 0x000000ff2500728c */ /* 0x000fe2000bf05270 */
[----:B------:R-:W1:Y:S08]  /*1550*/  S2UR UR37, SR_CgaCtaId ;  /* 0x00000000002579c3 */ /* 0x000e700000008800 */
[----:B------:R-:W-:Y:S05]  /*1560*/  BRA.U UP0, `(.L_x_18) ;  /* 0x0000000100347547 */ /* 0x000fea000b800000 */
[----:B------:R-:W2:Y:S01]  /*1570*/  S2R R2, SR_CgaCtaId ;  /* 0x0000000000027919 */ /* 0x000ea20000008800 */
[----:B------:R-:W-:-:S04]  /*1580*/  MOV R3, 0x400 ;  /* 0x0000040000037802 */ /* 0x000fc80000000f00 */
[----:B--2---:R-:W-:Y:S02]  /*1590*/  LEA R3, R2, R3, 0x18 ;  /* 0x0000000302037211 */ /* 0x004fe400078ec0ff */
[----:B------:R-:W-:-:S03]  /*15a0*/  SHF.L.U32 R2, R10, 0x1f, RZ ;  /* 0x0000001f0a027819 */ /* 0x000fc600000006ff */
[----:B------:R-:W-:-:S04]  /*15b0*/  IMAD R3, R12, 0x8, R3 ;  /* 0x000000080c037824 */ /* 0x000fc800078e0203 */
[----:B------:R-:W2:Y:S02]  /*15c0*/  SYNCS.PHASECHK.TRANS64.TRYWAIT P0, [R3+URZ+0x100], R2 ;  /* 0x00010002030075a7 */ /* 0x000ea400080011ff */
[----:B--2---:R-:W-:Y:S05]  /*15d0*/  @!P0 BRA `(.L_x_19) ;  /* 0x0000005c00148947 */ /* 0x004fea0003800000 */
.L_x_107:
[----:B------:R-:W-:Y:S01]  /*15e0*/  VIADD R12, R12, 0x1 ;  /* 0x000000010c0c7836 */ /* 0x000fe20000000000 */
[----:B------:R2:W-:Y:S04]  /*15f0*/  SYNCS.ARRIVE.TRANS64.A1T0 RZ, [R3+URZ+0xf0], RZ ;  /* 0x0000f0ff03ff79a7 */ /* 0x0005e800081000ff */
[----:B------:R-:W-:-:S04]  /*1600*/  ISETP.NE.AND P0, PT, R12, 0x2, PT ;  /* 0x000000020c00780c */ /* 0x000fc80003f05270 */
[----:B------:R-:W-:Y:S02]  /*1610*/  SEL R12, R12, RZ, P0 ;  /* 0x000000ff0c0c7207 */ /* 0x000fe40000000000 */
[----:B--2---:R-:W-:-:S04]  /*1620*/  SEL R3, RZ, 0x1, P0 ;  /* 0x00000001ff037807 */ /* 0x004fc80000000000 */
[----:B------:R-:W-:-:S07]  /*1630*/  LOP3.LUT R10, R10, R3, RZ, 0x3c, !PT ;  /* 0x000000030a0a7212 */ /* 0x000fce00078e3cff */
.L_x_18:
[----:B------:R-:W-:Y:S01]  /*1640*/  UMOV UR4, 0x400 ;  /* 0x0000040000047882 */ /* 0x000fe20000000000 */
[----:B------:R-:W-:Y:S01]  /*1650*/  SHF.L.U32 R2, R15, 0x1f, RZ ;  /* 0x0000001f0f027819 */ /* 0x000fe200000006ff */
[----:B-1----:R-:W-:Y:S01]  /*1660*/  ULEA UR4, UR37, UR4, 0x18 ;  /* 0x0000000425047291 */ /* 0x002fe2000f8ec0ff */
[----:B------:R-:W-:Y:S01]  /*1670*/  R2UR UR35, R21 ;  /* 0x00000000152372ca */ /* 0x000fe200000e0000 */
[----:B------:R-:W-:Y:S01]  /*1680*/  UISETP.GE.U32.AND UP0, UPT, UR13, 0x3f, UPT ;  /* 0x0000003f0d00788c */ /* 0x000fe2000bf06070 */
[----:B------:R-:W-:Y:S01]  /*1690*/  R2UR UR11, R20 ;  /* 0x00000000140b72ca */ /* 0x000fe200000e0000 */
[----:B------:R-:W-:Y:S01]  /*16a0*/  ULEA UR8, UR6, UR4, 0x3 ;  /* 0x0000000406087291 */ /* 0x000fe2000f8e18ff */
[----:B------:R-:W-:-:S08]  /*16b0*/  UMOV UR24, URZ ;  /* 0x000000ff00187c82 */ /* 0x000fd00008000000 */
[----:B------:R1:W2:Y:S01]  /*16c0*/  SYNCS.PHASECHK.TRANS64.TRYWAIT P0, [UR8+0x30], R2 ;  /* 0x00003002ff0075a7 */ /* 0x0002a20008001108 */
[----:B------:R-:W-:Y:S02]  /*16d0*/  USHF.L.U32 UR35, UR35, 0x6, URZ ;  /* 0x0000000623237899 */ /* 0x000fe400080006ff */
[----:B------:R-:W-:Y:S01]  /*16e0*/  USHF.L.U32 UR11, UR11, 0x7, URZ ;  /* 0x000000070b0b7899 */ /* 0x000fe200080006ff */
[----:B------:R-:W-:Y:S11]  /*16f0*/  BRA.U !UP0, `(.L_x_20) ;  /* 0x0000000108a87547 */ /* 0x000ff6000b800000 */
[----:B------:R-:W-:Y:S01]  /*1700*/  UMOV UR16, URZ ;  /* 0x000000ff00107c82 */ /* 0x000fe20008000000 */
[----:B------:R-:W-:-:S05]  /*1710*/  UMOV UR17, UR6 ;  /* 0x0000000600117c82 */ /* 0x000fca0008000000 */
.L_x_25:
[----:B-1----:R-:W-:Y:S01]  /*1720*/  ULEA UR33, UR17, UR4, 0x3 ;  /* 0x0000000411217291 */ /* 0x002fe2000f8e18ff */
[----:B--2---:R-:W-:Y:S01]  /*1730*/  @!P5 MOV R3, 0x1800 ;  /* 0x000018000003d802 */ /* 0x004fe20000000f00 */
[----:B--2---:R-:W-:Y:S10]  /*1740*/  @P0 BRA `(.L_x_21) ;  /* 0x00000000000c0947 */ /* 0x004ff40003800000 */
[----:B------:R-:W-:-:S04]  /*1750*/  SHF.L.U32 R5, R15, 0x1f, RZ ;  /* 0x0000001f0f057819 */ /* 0x000fc800000006ff */
[----:B------:R-:W2:Y:S02]  /*1760*/  SYNCS.PHASECHK.TRANS64.TRYWAIT P0, [UR33+0x30], R5 ;  /* 0x00003005ff0075a7 */ /* 0x000ea40008001121 */
[----:B--2---:R-:W-:Y:S05]  /*1770*/  @!P0 BRA `(.L_x_22) ;  /* 0x0000005800c08947 */ /* 0x004fea0003800000 */
.L_x_21:
[----:B------:R2:W-:Y:S01]  /*1780*/  @!P5 SYNCS.ARRIVE.TRANS64 RZ, [UR33], R3 ;  /* 0x00000003ffffd9a7 */ /* 0x0005e20008000021 */
[----:B------:R-:W-:Y:S04]  /*1790*/  BSSY.RECONVERGENT B0, `(.L_x_23) ;  /* 0x0000003000007945 */ /* 0x000fe80003800200 */
[----:B------:R-:W-:Y:S05]  /*17a0*/  @P4 BRA `(.L_x_24) ;  /* 0x0000000000044947 */ /* 0x000fea0003800000 */
[----:B------:R-:W-:Y:S05]  /*17b0*/  BPT.TRAP 0x1 ;  /* 0x000000040000795c */ /* 0x000fea0000300000 */
.L_x_24:
[----:B------:R-:W-:Y:S05]  /*17c0*/  BSYNC.RECONVERGENT B0 ;  /* 0x0000000000007941 */ /* 0x000fea0003800200 */
.L_x_23:
[----:B------:R-:W-:Y:S02]  /*17d0*/  UIADD3 UR6, UPT, UPT, UR17, 0x1, URZ ;  /* 0x0000000111067890 */ /* 0x000fe4000fffe0ff */
[----:B------:R-:W-:Y:S02]  /*17e0*/  ULEA UR32, UR17, UR4, 0xb ;  /* 0x0000000411207291 */ /* 0x000fe4000f8e58ff */
[----:B------:R-:W-:Y:S02]  /*17f0*/  UISETP.NE.AND UP0, UPT, UR6, 0x6, UPT ;  /* 0x000000060600788c */ /* 0x000fe4000bf05270 */
[----:B------:R-:W-:Y:S02]  /*1800*/  UIADD3 UR26, UP1, UPT, UR22, 0x80, URZ ;  /* 0x00000080161a7890 */ /* 0x000fe4000ff3e0ff */
[----:B------:R-:W-:Y:S02]  /*1810*/  USEL UR9, URZ, 0x1, UP0 ;  /* 0x00000001ff097887 */ /* 0x000fe40008000000 */
[----:B------:R-:W-:-:S02]  /*1820*/  USEL UR6, UR6, URZ, UP0 ;  /* 0x000000ff06067287 */ /* 0x000fc40008000000 */
[----:B------:R-:W-:Y:S02]  /*1830*/  UIADD3 UR20, UP0, UPT, UR22, 0x180, URZ ;  /* 0x0000018016147890 */ /* 0x000fe4000ff1e0ff */
[----:B------:R-:W-:Y:S01]  /*1840*/  ULEA UR8, UR6, UR4, 0x3 ;  /* 0x0000000406087291 */ /* 0x000fe2000f8e18ff */
[----:B------:R-:W-:Y:S01]  /*1850*/  LOP3.LUT R15, R15, UR9, RZ, 0x3c, !PT ;  /* 0x000000090f0f7c12 */ /* 0x000fe2000f8e3cff */
[----:B------:R-:W-:Y:S02]  /*1860*/  USHF.L.U32 UR34, UR16, 0x5, URZ ;  /* 0x0000000510227899 */ /* 0x000fe400080006ff */
[----:B------:R-:W-:Y:S01]  /*1870*/  UIADD3.X UR27, UPT, UPT, URZ, UR23, URZ, UP1, !UPT ;  /* 0x00000017ff1b7290 */ /* 0x000fe20008ffe4ff */
[----:B-1----:R-:W-:Y:S01]  /*1880*/  SHF.L.U32 R2, R15, 0x1f, RZ ;  /* 0x0000001f0f027819 */ /* 0x002fe200000006ff */
[----:B------:R-:W-:Y:S02]  /*1890*/  UIADD3 UR32, UPT, UPT, UR32, 0x4400, URZ ;  /* 0x0000440020207890 */ /* 0x000fe4000fffe0ff */
[----:B------:R-:W-:Y:S01]  /*18a0*/  UIADD3.X UR21, UPT, UPT, URZ, UR23, URZ, UP0, !UPT ;  /* 0x00000017ff157290 */ /* 0x000fe200087fe4ff */
[----:B------:R1:W1:Y:S01]  /*18b0*/  SYNCS.PHASECHK.TRANS64.TRYWAIT P0, [UR8+0x30], R2 ;  /* 0x00003002ff0075a7 */ /* 0x0002620008001108 */
[----:B------:R-:W-:Y:S01]  /*18c0*/  ULEA UR8, UR17, UR4, 0xc ;  /* 0x0000000411087291 */ /* 0x000fe2000f8e60ff */
[----:B------:R-:W-:Y:S01]  /*18d0*/  UMOV UR18, 0x0 ;  /* 0x0000000000127882 */ /* 0x000fe20000000000 */
[----:B------:R-:W-:-:S02]  /*18e0*/  UMOV UR19, 0x10000000 ;  /* 0x1000000000137882 */ /* 0x000fc40000000000 */
[----:B------:R-:W-:Y:S01]  /*18f0*/  UIADD3 UR8, UPT, UPT, UR8, 0x7400, URZ ;  /* 0x0000740008087890 */ /* 0x000fe2000fffe0ff */
[----:B------:R1:W-:Y:S01]  /*1900*/  UTMALDG.3D [UR32], [UR26], desc[UR18] ;  /* 0x000012201a0075b4 */ /* 0x0003e20008011000 */
[----:B------:R-:W-:Y:S01]  /*1910*/  UMOV UR12, UR36 ;  /* 0x00000024000c7c82 */ /* 0x000fe20008000000 */
[----:B------:R-:W-:Y:S01]  /*1920*/  UMOV UR9, UR33 ;  /* 0x0000002100097c82 */ /* 0x000fe20008000000 */
[----:B------:R-:W-:Y:S01]  /*1930*/  UMOV UR10, UR34 ;  /* 0x00000022000a7c82 */ /* 0x000fe20008000000 */
[----:B------:R-:W-:Y:S01]  /*1940*/  UIADD3 UR16, UPT, UPT, UR16, 0x1, URZ ;  /* 0x0000000110107890 */ /* 0x000fe2000fffe0ff */
[----:B------:R-:W-:Y:S01]  /*1950*/  UMOV UR24, UR5 ;  /* 0x0000000500187c82 */ /* 0x000fe20008000000 */
[----:B------:R-:W-:Y:S02]  /*1960*/  UMOV UR17, UR6 ;  /* 0x0000000600117c82 */ /* 0x000fe40008000000 */
[----:B------:R1:W-:Y:S01]  /*1970*/  UTMALDG.3D [UR8], [UR20], desc[UR18] ;  /* 0x00001208140075b4 */ /* 0x0003e20008011000 */
[----:B------:R-:W-:-:S09]  /*1980*/  UISETP.NE.AND UP0, UPT, UR16, UR5, UPT ;  /* 0x000000051000728c */ /* 0x000fd2000bf05270 */
[----:B------:R-:W-:Y:S05]  /*1990*/  BRA.U UP0, `(.L_x_25) ;  /* 0xfffffffd00607547 */ /* 0x000fea000b83ffff */
.L_x_20:
[----:B-1----:R-:W-:Y:S01]  /*19a0*/  ULEA UR8, UR6, UR4, 0x3 ;  /* 0x0000000406087291 */ /* 0x002fe2000f8e18ff */
[----:B------:R-:W-:Y:S01]  /*19b0*/  SHF.L.U32 R2, R15, 0x1f, RZ ;  /* 0x0000001f0f027819 */ /* 0x000fe200000006ff */
[----:B------:R-:W-:Y:S01]  /*19c0*/  @!P1 SYNCS.ARRIVE.TRANS64.A1T0 RZ, [UR4+0x88], RZ ;  /* 0x000088ffffff99a7 */ /* 0x000fe20008100004 */
[----:B------:R-:W-:-:S06]  /*19d0*/  UISETP.GT.AND UP0, UPT, UR15, UR14, UPT ;  /* 0x0000000e0f00728c */ /* 0x000fcc000bf04270 */
[----:B--2---:R1:W2:Y:S03]  /*19e0*/  SYNCS.PHASECHK.TRANS64.TRYWAIT P0, [UR8+0x30], R2 ;  /* 0x00003002ff0075a7 */ /* 0x0042a60008001108 */
[----:B------:R-:W-:Y:S05]  /*19f0*/  BRA.U !UP0, `(.L_x_26) ;  /* 0x0000000108ac7547 */ /* 0x000fea000b800000 */
[----:B------:R-:W-:Y:S01]  /*1a00*/  UIADD3 UR21, UPT, UPT, UR7, UR24, URZ ;  /* 0x0000001807157290 */ /* 0x000fe2000fffe0ff */
[----:B------:R-:W-:-:S11]  /*1a10*/  UMOV UR25, UR6 ;  /* 0x0000000600197c82 */ /* 0x000fd60008000000 */
.L_x_31:
[----:B-1----:R-:W-:Y:S01]  /*1a20*/  ULEA UR17, UR25, UR4, 0x3 ;  /* 0x0000000419117291 */ /* 0x002fe2000f8e18ff */
[----:B--2---:R-:W-:Y:S01]  /*1a30*/  @!P5 MOV R3, 0x1800 ;  /* 0x000018000003d802 */ /* 0x004fe20000000f00 */
[----:B--2---:R-:W-:Y:S10]  /*1a40*/  @P0 BRA `(.L_x_27) ;  /* 0x00000000000c0947 */ /* 0x004ff40003800000 */
[----:B------:R-:W-:-:S04]  /*1a50*/  SHF.L.U32 R5, R15, 0x1f, RZ ;  /* 0x0000001f0f057819 */ /* 0x000fc800000006ff */
[----:B------:R-:W2:Y:S02]  /*1a60*/  SYNCS.PHASECHK.TRANS64.TRYWAIT P0, [UR17+0x30], R5 ;  /* 0x00003005ff0075a7 */ /* 0x000ea40008001111 */
[----:B--2---:R-:W-:Y:S05]  /*1a70*/  @!P0 BRA `(.L_x_28) ;  /* 0x0000005800188947 */ /* 0x004fea0003800000 */
.L_x_27:
[----:B------:R2:W-:Y:S01]  /*1a80*/  @!P5 SYNCS.ARRIVE.TRANS64 RZ, [UR17], R3 ;  /* 0x00000003ffffd9a7 */ /* 0x0005e20008000011 */
[----:B------:R-:W-:Y:S04]  /*1a90*/  BSSY.RECONVERGENT B0, `(.L_x_29) ;  /* 0x0000003000007945 */ /* 0x000fe80003800200 */
[----:B------:R-:W-:Y:S05]  /*1aa0*/  @P4 BRA `(.L_x_30) ;  /* 0x0000000000044947 */ /* 0x000fea0003800000 */
[----:B------:R-:W-:Y:S05]  /*1ab0*/  BPT.TRAP 0x1 ;  /* 0x000000040000795c */ /* 0x000fea0000300000 */
.L_x_30:
[----:B------:R-:W-:Y:S05]  /*1ac0*/  BSYNC.RECONVERGENT B0 ;  /* 0x0000000000007941 */ /* 0x000fea0003800200 */
.L_x_29:
        /* <DEDUP_REMOVED lines=10> */
[----:B------:R-:W-:Y:S01]  /*1b70*/  UIADD3 UR16, UPT, UPT, UR16, 0x4400, URZ ;  /* 0x0000440010107890 */ /* 0x000fe2000fffe0ff */
[----:B-1----:R-:W-:Y:S01]  /*1b80*/  SHF.L.U32 R2, R15, 0x1f, RZ ;  /* 0x0000001f0f027819 */ /* 0x002fe200000006ff */
[----:B------:R-:W-:Y:S02]  /*1b90*/  UIADD3.X UR31, UPT, UPT, URZ, UR23, URZ, UP1, !UPT ;  /* 0x00000017ff1f7290 */ /* 0x000fe40008ffe4ff */
[----:B------:R-:W-:Y:S01]  /*1ba0*/  UIADD3.X UR29, UPT, UPT, URZ, UR23, URZ, UP0, !UPT ;  /* 0x00000017ff1d7290 */ /* 0x000fe200087fe4ff */
[----:B------:R1:W1:Y:S01]  /*1bb0*/  SYNCS.PHASECHK.TRANS64.TRYWAIT P0, [UR8+0x30], R2 ;  /* 0x00003002ff0075a7 */ /* 0x0002620008001108 */
[----:B------:R-:W-:Y:S01]  /*1bc0*/  ULEA UR8, UR25, UR4, 0xc ;  /* 0x0000000419087291 */ /* 0x000fe2000f8e60ff */
[----:B------:R-:W-:Y:S01]  /*1bd0*/  UMOV UR26, 0x0 ;  /* 0x00000000001a7882 */ /* 0x000fe20000000000 */
[----:B------:R-:W-:-:S02]  /*1be0*/  UMOV UR27, 0x10000000 ;  /* 0x10000000001b7882 */ /* 0x000fc40000000000 */
[----:B------:R-:W-:Y:S01]  /*1bf0*/  UIADD3 UR8, UPT, UPT, UR8, 0x7400, URZ ;  /* 0x0000740008087890 */ /* 0x000fe2000fffe0ff */
[----:B------:R-:W-:Y:S01]  /*1c00*/  UMOV UR19, UR35 ;  /* 0x0000002300137c82 */ /* 0x000fe20008000000 */
[----:B------:R-:W-:Y:S01]  /*1c10*/  UMOV UR20, UR36 ;  /* 0x0000002400147c82 */ /* 0x000fe20008000000 */
[----:B------:R-:W-:Y:S01]  /*1c20*/  UMOV UR12, UR36 ;  /* 0x00000024000c7c82 */ /* 0x000fe20008000000 */
[----:B------:R-:W-:Y:S01]  /*1c30*/  UMOV UR9, UR17 ;  /* 0x0000001100097c82 */ /* 0x000fe20008000000 */
[----:B------:R-:W-:Y:S01]  /*1c40*/  UMOV UR10, UR18 ;  /* 0x00000012000a7c82 */ /* 0x000fe20008000000 */
[----:B------:R1:W-:Y:S01]  /*1c50*/  UTMALDG.3D [UR16], [UR30], desc[UR26] ;  /* 0x00001a101e0075b4 */ /* 0x0003e20008011000 */
[----:B------:R-:W-:Y:S01]  /*1c60*/  UIADD3 UR24, UPT, UPT, UR24, 0x1, URZ ;  /* 0x0000000118187890 */ /* 0x000fe2000fffe0ff */
[----:B------:R-:W-:-:S03]  /*1c70*/  UMOV UR25, UR6 ;  /* 0x0000000600197c82 */ /* 0x000fc60008000000 */
[----:B------:R-:W-:Y:S01]  /*1c80*/  UISETP.NE.AND UP0, UPT, UR24, UR21, UPT ;  /* 0x000000151800728c */ /* 0x000fe2000bf05270 */
[----:B------:R1:W-:Y:S08]  /*1c90*/  UTMALDG.3D [UR8], [UR28], desc[UR26] ;  /* 0x00001a081c0075b4 */ /* 0x0003f00008011000 */
[----:B------:R-:W-:Y:S05]  /*1ca0*/  BRA.U UP0, `(.L_x_31) ;  /* 0xfffffffd005c7547 */ /* 0x000fea000b83ffff */
.L_x_26:
[C---:B-1----:R-:W-:Y:S01]  /*1cb0*/  LEA R2, R14.reuse, UR4, 0x3 ;  /* 0x000000040e027c11 */ /* 0x042fe2000f8e18ff */
[----:B------:R-:W-:Y:S01]  /*1cc0*/  NOP ;  /* 0x0000000000007918 */ /* 0x000fe20000000000 */
[----:B--2---:R-:W-:Y:S02]  /*1cd0*/  SHF.L.U32 R3, R13, 0x1f, RZ ;  /* 0x0000001f0d037819 */ /* 0x004fe400000006ff */
[----:B------:R-:W-:Y:S02]  /*1ce0*/  LEA R4, R14, UR4, 0x4 ;  /* 0x000000040e047c11 */ /* 0x000fe4000f8e20ff */
[----:B------:R-:W1:Y:S02]  /*1cf0*/  SYNCS.PHASECHK.TRANS64.TRYWAIT P0, [R2+URZ+0x90], R3 ;  /* 0x00009003020075a7 */ /* 0x000e6400080011ff */
[----:B-1----:R-:W-:Y:S05]  /*1d00*/  @!P0 BRA `(.L_x_32) ;  /* 0x00000054008c8947 */ /* 0x002fea0003800000 */
.L_x_110:
[----:B------:R-:W2:Y:S01]  /*1d10*/  LDS.128 R4, [R4+0x120] ;  /* 0x0001200004047984 */ /* 0x000ea20000000c00 */
[----:B---3--:R-:W-:Y:S01]  /*1d20*/  ISETP.GE.AND P0, PT, R40, 0x1, PT ;  /* 0x000000012800780c */ /* 0x008fe20003f06270 */
[----:B-1----:R-:W-:Y:S01]  /*1d30*/  VIADD R2, R2, 0xa0 ;  /* 0x000000a002027836 */ /* 0x002fe20000000000 */
[----:B------:R-:W-:Y:S01]  /*1d40*/  @!PT LDS RZ, [RZ] ;  /* 0x00000000fffff984 */ /* 0x000fe20000000800 */
[----:B------:R-:W-:Y:S01]  /*1d50*/  @!PT LDS RZ, [RZ] ;  /* 0x00000000fffff984 */ /* 0x000fe20000000800 */
[----:B------:R-:W-:Y:S01]  /*1d60*/  @!PT LDS RZ, [RZ] ;  /* 0x00000000fffff984 */ /* 0x000fe20000000800 */
[----:B------:R-:W-:Y:S01]  /*1d70*/  @!PT LDS RZ, [RZ] ;  /* 0x00000000fffff984 */ /* 0x000fe20000000800 */
[----:B------:R1:W-:Y:S06]  /*1d80*/  MEMBAR.ALL.CTA ;  /* 0x0000000000007992 */ /* 0x0003ec0000008000 */
[----:B-1----:R-:W1:Y:S01]  /*1d90*/  FENCE.VIEW.ASYNC.S ;  /* 0x00000000000073c6 */ /* 0x002e620000000000 */
[----:B------:R-:W-:-:S04]  /*1da0*/  PRMT R2, RZ, 0x654, R2 ;  /* 0x00000654ff027816 */ /* 0x000fc80000000002 */
[----:B-1----:R1:W-:Y:S01]  /*1db0*/  SYNCS.ARRIVE.TRANS64.RED.A1T0 RZ, [R2+URZ], RZ ;  /* 0x000000ff02ff79a7 */ /* 0x0023e200081004ff */
[----:B--2---:R-:W-:-:S13]  /*1dc0*/  LOP3.LUT P2, RZ, R6, 0x1, RZ, 0xc0, !PT ;  /* 0x0000000106ff7812 */ /* 0x004fda000784c0ff */
[----:B------:R-:W-:Y:S01]  /*1dd0*/  @P2 SHF.R.U32.HI R3, RZ, 0x10, R5 ;  /* 0x00000010ff032819 */ /* 0x000fe20000011605 */
[----:B------:R-:W-:Y:S01]  /*1de0*/  VOTEU.ANY UP0, P2 ;  /* 0x0000000000ff7886 */ /* 0x000fe20001000100 */
[----:B------:R-:W-:Y:S02]  /*1df0*/  @P2 MOV R11, R4 ;  /* 0x00000004000b2202 */ /* 0x000fe40000000f00 */
[----:B------:R-:W-:Y:S02]  /*1e00*/  @P2 R2UR.BROADCAST UR8, R3 ;  /* 0x00000000030822ca */ /* 0x000fe400008e0000 */
[----:B------:R-:W-:-:S11]  /*1e10*/  @P2 LOP3.LUT R8, R5, 0xffff, RZ, 0xc0, !PT ;  /* 0x0000ffff05082812 */ /* 0x000fd600078ec0ff */
[----:B------:R-:W-:Y:S01]  /*1e20*/  @UP0 UMOV UR36, UR8 ;  /* 0x0000000800240c82 */ /* 0x000fe20008000000 */
[----:B-1----:R-:W-:Y:S05]  /*1e30*/  @!P0 BRA `(.L_x_33) ;  /* 0x0000000000b88947 */ /* 0x002fea0003800000 */
[----:B------:R-:W4:Y:S01]  /*1e40*/  LDC.64 R4, c[0x0][0xb18] ;  /* 0x0002c600ff047b82 */ /* 0x000f220000000a00 */
[----:B------:R-:W-:-:S07]  /*1e50*/  ISETP.NE.AND P3, PT, R40, 0x1, PT ;  /* 0x000000012800780c */ /* 0x000fce0003f65270 */
[----:B------:R-:W1:Y:S08]  /*1e60*/  LDC.64 R6, c[0x0][0xb10] ;  /* 0x0002c400ff067b82 */ /* 0x000e700000000a00 */
[----:B------:R-:W2:Y:S08]  /*1e70*/  LDC R16, c[0x0][0xb20] ;  /* 0x0002c800ff107b82 */ /* 0x000eb00000000800 */
[----:B------:R-:W3:Y:S01]  /*1e80*/  LDC R18, c[0x0][0xb0c] ;  /* 0x0002c300ff127b82 */ /* 0x000ee20000000800 */
[----:B----4-:R-:W-:Y:S01]  /*1e90*/  IMAD.HI.U32 R17, R0, R5, RZ ;  /* 0x0000000500117227 */ /* 0x010fe200078e00ff */
[----:B------:R-:W-:-:S03]  /*1ea0*/  ISETP.NE.AND P0, PT, R4, 0x1, PT ;  /* 0x000000010400780c */ /* 0x000fc60003f05270 */
[----:B------:R-:W-:-:S03]  /*1eb0*/  IMAD.HI.U32 R5, R8, R5, RZ ;  /* 0x0000000508057227 */ /* 0x000fc600078e00ff */
[----:B------:R-:W4:Y:S01]  /*1ec0*/  LDC.64 R2, c[0x0][0xb28] ;  /* 0x0002ca00ff027b82 */ /* 0x000f220000000a00 */
[----:B-1----:R-:W-:-:S04]  /*1ed0*/  IMAD.HI.U32 R20, R9, R6, RZ ;  /* 0x0000000609147227 */ /* 0x002fc800078e00ff */
[----:B------:R-:W-:Y:S01]  /*1ee0*/  IMAD.HI.U32 R22, R11, R6, RZ ;  /* 0x000000060b167227 */ /* 0x000fe200078e00ff */
[----:B------:R-:W-:Y:S02]  /*1ef0*/  SHF.R.U32.HI R20, RZ, R7, R20 ;  /* 0x00000007ff147219 */ /* 0x000fe40000011614 */
[-C--:B--2---:R-:W-:Y:S02]  /*1f00*/  SHF.R.U32.HI R17, RZ, R16.reuse, R17 ;  /* 0x00000010ff117219 */ /* 0x084fe40000011611 */
[----:B------:R-:W-:Y:S02]  /*1f10*/  SHF.R.U32.HI R5, RZ, R16, R5 ;  /* 0x00000010ff057219 */ /* 0x000fe40000011605 */
[----:B------:R-:W-:Y:S02]  /*1f20*/  SEL R17, R0, R17, !P0 ;  /* 0x0000001100117207 */ /* 0x000fe40004000000 */
[----:B------:R-:W-:Y:S02]  /*1f30*/  SHF.R.U32.HI R22, RZ, R7, R22 ;  /* 0x00000007ff167219 */ /* 0x000fe40000011616 */
[----:B---3--:R-:W-:-:S02]  /*1f40*/  ISETP.NE.AND P1, PT, R18, 0x1, PT ;  /* 0x000000011200780c */ /* 0x008fc40003f25270 */
[----:B------:R-:W-:Y:S02]  /*1f50*/  SEL R5, R8, R5, !P0 ;  /* 0x0000000508057207 */ /* 0x000fe40004000000 */
[----:B------:R-:W-:Y:S02]  /*1f60*/  SEL R19, R9, R20, !P1 ;  /* 0x0000001409137207 */ /* 0x000fe40004800000 */
[----:B------:R-:W-:Y:S01]  /*1f70*/  SEL R7, R11, R22, !P1 ;  /* 0x000000160b077207 */ /* 0x000fe20004800000 */
[----:B----4-:R-:W-:-:S04]  /*1f80*/  IMAD.HI.U32 R20, R17, R2, RZ ;  /* 0x0000000211147227 */ /* 0x010fc800078e00ff */
[----:B------:R-:W-:Y:S01]  /*1f90*/  IMAD.HI.U32 R6, R19, R2, RZ ;  /* 0x0000000213067227 */ /* 0x000fe200078e00ff */
[----:B------:R-:W-:-:S04]  /*1fa0*/  @P3 SHF.R.U32.HI R17, RZ, R3, R20 ;  /* 0x00000003ff113219 */ /* 0x000fc80000011614 */
[----:B------:R-:W-:Y:S01]  /*1fb0*/  @P3 SHF.R.U32.HI R19, RZ, R3, R6 ;  /* 0x00000003ff133219 */ /* 0x000fe20000011606 */
[----:B------:R-:W-:-:S04]  /*1fc0*/  IMAD R17, R40, R17, RZ ;  /* 0x0000001128117224 */ /* 0x000fc800078e02ff */
[----:B------:R-:W-:Y:S01]  /*1fd0*/  IMAD R6, R40, R19, RZ ;  /* 0x0000001328067224 */ /* 0x000fe200078e02ff */
[C---:B------:R-:W-:Y:S02]  /*1fe0*/  ISETP.GE.AND P0, PT, R5.reuse, R17, PT ;  /* 0x000000110500720c */ /* 0x040fe40003f06270 */
[----:B------:R-:W-:Y:S02]  /*1ff0*/  IADD3 R17, PT, PT, -R5, RZ, RZ ;  /* 0x000000ff05117210 */ /* 0x000fe40007ffe1ff */
[----:B------:R-:W-:Y:S01]  /*2000*/  ISETP.GE.OR P0, PT, R7, R6, P0 ;  /* 0x000000060700720c */ /* 0x000fe20000706670 */
[----:B------:R-:W-:-:S04]  /*2010*/  IMAD.HI.U32 R6, R5, R2, RZ ;  /* 0x0000000205067227 */ /* 0x000fc800078e00ff */
[----:B------:R-:W-:Y:S01]  /*2020*/  IMAD R8, R4, R17, R8 ;  /* 0x0000001104087224 */ /* 0x000fe200078e0208 */
[----:B------:R-:W-:-:S04]  /*2030*/  SHF.R.U32.HI R6, RZ, R3, R6 ;  /* 0x00000003ff067219 */ /* 0x000fc80000011606 */
[----:B------:R-:W-:-:S03]  /*2040*/  SEL R6, R5, R6, !P3 ;  /* 0x0000000605067207 */ /* 0x000fc60005800000 */
[----:B------:R-:W-:-:S04]  /*2050*/  @!P0 IMAD.HI.U32 R16, R7, R2, RZ ;  /* 0x0000000207108227 */ /* 0x000fc800078e00ff */
[----:B------:R-:W-:Y:S01]  /*2060*/  IMAD.MOV R2, RZ, RZ, -R6 ;  /* 0x000000ffff027224 */ /* 0x000fe200078e0a06 */
[----:B------:R-:W-:-:S03]  /*2070*/  @!P0 SHF.R.U32.HI R16, RZ, R3, R16 ;  /* 0x00000003ff108219 */ /* 0x000fc60000011610 */
[----:B------:R-:W-:Y:S01]  /*2080*/  IMAD R2, R40, R2, R5 ;  /* 0x0000000228027224 */ /* 0x000fe200078e0205 */
        /* <DEDUP_REMOVED lines=9> */
.L_x_33:
[----:B------:R-:W1:Y:S02]  /*2120*/  LDCU UR8, c[0x0][0xb30] ;  /* 0x00016600ff0877ac */ /* 0x000e640008000800 */
[----:B-1----:R-:W-:-:S09]  /*2130*/  UISETP.NE.AND UP0, UPT, UR8, 0x1, UPT ;  /* 0x000000010800788c */ /* 0x002fd2000bf05270 */
[----:B------:R-:W-:Y:S05]  /*2140*/  BRA.U UP0, `(.L_x_34) ;  /* 0x0000000100407547 */ /* 0x000fea000b800000 */
[----:B------:R-:W1:Y:S08]  /*2150*/  LDC.64 R4, c[0x0][0xb10] ;  /* 0x0002c400ff047b82 */ /* 0x000e700000000a00 */
[----:B------:R-:W2:Y:S08]  /*2160*/  LDC.64 R2, c[0x0][0xb18] ;  /* 0x0002c600ff027b82 */ /* 0x000eb00000000a00 */
[----:B------:R-:W3:Y:S08]  /*2170*/  LDC R6, c[0x0][0xb20] ;  /* 0x0002c800ff067b82 */ /* 0x000ef00000000800 */
[----:B------:R-:W4:Y:S01]  /*2180*/  LDC R16, c[0x0][0xb0c] ;  /* 0x0002c300ff107b82 */ /* 0x000f220000000800 */
[----:B-1----:R-:W-:-:S05]  /*2190*/  IMAD.HI.U32 R4, R11, R4, RZ ;  /* 0x000000040b047227 */ /* 0x002fca00078e00ff */
[----:B------:R-:W-:Y:S01]  /*21a0*/  SHF.R.U32.HI R4, RZ, R5, R4 ;  /* 0x00000005ff047219 */ /* 0x000fe20000011604 */
[----:B--2---:R-:W-:Y:S01]  /*21b0*/  IMAD.HI.U32 R3, R8, R3, RZ ;  /* 0x0000000308037227 */ /* 0x004fe200078e00ff */
[----:B------:R-:W-:-:S04]  /*21c0*/  ISETP.NE.AND P0, PT, R2, 0x1, PT ;  /* 0x000000010200780c */ /* 0x000fc80003f05270 */
[----:B---3--:R-:W-:-:S04]  /*21d0*/  SHF.R.U32.HI R3, RZ, R6, R3 ;  /* 0x00000006ff037219 */ /* 0x008fc80000011603 */
[----:B------:R-:W-:Y:S02]  /*21e0*/  SEL R3, R8, R3, !P0 ;  /* 0x0000000308037207 */ /* 0x000fe40004000000 */
[----:B----4-:R-:W-:-:S04]  /*21f0*/  ISETP.NE.AND P1, PT, R16, 0x1, PT ;  /* 0x000000011000780c */ /* 0x010fc80003f25270 */
[----:B------:R-:W-:-:S05]  /*2200*/  SEL R4, R11, R4, !P1 ;  /* 0x000000040b047207 */ /* 0x000fca0004800000 */
[----:B------:R-:W-:Y:S02]  /*2210*/  IMAD.IADD R5, R3, 0x1, -R4 ;  /* 0x0000000103057824 */ /* 0x000fe400078e0a04 */
[----:B------:R-:W-:Y:S02]  /*2220*/  IMAD.IADD R3, R4, 0x1, -R3 ;  /* 0x0000000104037824 */ /* 0x000fe400078e0a03 */
[----:B------:R-:W-:Y:S02]  /*2230*/  IMAD R11, R5, R16, R11 ;  /* 0x00000010050b7224 */ /* 0x000fe400078e020b */
[----:B------:R-:W-:-:S07]  /*2240*/  IMAD R8, R3, R2, R8 ;  /* 0x0000000203087224 */ /* 0x000fce00078e0208 */
.L_x_34:
[----:B------:R-:W-:Y:S01]  /*2250*/  VIADD R14, R14, 0x1 ;  /* 0x000000010e0e7836 */ /* 0x000fe20000000000 */
[----:B------:R-:W-:Y:S01]  /*2260*/  PLOP3.LUT P1, PT, PT, PT, PT, 0x80, 0x8 ;  /* 0x000000000008781c */ /* 0x000fe20003f2f070 */
[----:B------:R-:W-:Y:S02]  /*2270*/  IMAD.IADD R21, R11, 0x1, R90 ;  /* 0x000000010b157824 */ /* 0x000fe400078e025a */
[----:B------:R-:W-:Y:S01]  /*2280*/  IMAD.IADD R20, R8, 0x1, R83 ;  /* 0x0000000108147824 */ /* 0x000fe200078e0253 */
[----:B------:R-:W-:-:S04]  /*2290*/  ISETP.NE.AND P0, PT, R14, 0x2, PT ;  /* 0x000000020e00780c */ /* 0x000fc80003f05270 */
[----:B------:R-:W-:Y:S02]  /*22a0*/  SEL R2, RZ, 0x1, P0 ;  /* 0x00000001ff027807 */ /* 0x000fe40000000000 */
[----:B------:R-:W-:Y:S02]  /*22b0*/  SEL R14, R14, RZ, P0 ;  /* 0x000000ff0e0e7207 */ /* 0x000fe40000000000 */
[----:B------:R-:W-:Y:S01]  /*22c0*/  LOP3.LUT R13, R13, R2, RZ, 0x3c, !PT ;  /* 0x000000020d0d7212 */ /* 0x000fe200078e3cff */
[----:B------:R-:W-:Y:S06]  /*22d0*/  @P2 BRA `(.L_x_35) ;  /* 0xfffffff000982947 */ /* 0x000fec000383ffff */
[----:B------:R-:W-:Y:S01]  /*22e0*/  UIADD3 UR4, UPT, UPT, UR4, 0x30, URZ ;  /* 0x0000003004047890 */ /* 0x000fe2000fffe0ff */
[----:B------:R-:W-:-:S03]  /*22f0*/  SHF.L.U32 R3, R15, 0x1f, RZ ;  /* 0x0000001f0f037819 */ /* 0x000fc600000006ff */
[----:B------:R-:W-:-:S09]  /*2300*/  ULEA UR5, UR6, UR4, 0x3 ;  /* 0x0000000406057291 */ /* 0x000fd2000f8e18ff */
[----:B------:R-:W1:Y:S02]  /*2310*/  SYNCS.PHASECHK.TRANS64.TRYWAIT P0, [UR5], R3 ;  /* 0x00000003ff0075a7 */ /* 0x000e640008001105 */
[----:B-1----:R-:W-:Y:S05]  /*2320*/  @!P0 BRA `(.L_x_36) ;  /* 0x0000005000188947 */ /* 0x002fea0003800000 */
.L_x_112:
[----:B------:R-:W-:-:S04]  /*2330*/  UIADD3 UR6, UPT, UPT, UR6, 0x1, URZ ;  /* 0x0000000106067890 */ /* 0x000fc8000fffe0ff */
[----:B------:R-:W-:-:S04]  /*2340*/  UISETP.NE.AND UP0, UPT, UR6, 0x6, UPT ;  /* 0x000000060600788c */ /* 0x000fc8000bf05270 */
[----:B------:R-:W-:Y:S02]  /*2350*/  USEL UR7, URZ, 0x1, UP0 ;  /* 0x00000001ff077887 */ /* 0x000fe40008000000 */
[----:B------:R-:W-:-:S04]  /*2360*/  USEL UR6, UR6, URZ, UP0 ;  /* 0x000000ff06067287 */ /* 0x000fc80008000000 */
[----:B------:R-:W-:Y:S01]  /*2370*/  ULEA UR5, UR6, UR4, 0x3 ;  /* 0x0000000406057291 */ /* 0x000fe2000f8e18ff */
[----:B------:R-:W-:-:S04]  /*2380*/  LOP3.LUT R2, R15, UR7, RZ, 0x3c, !PT ;  /* 0x000000070f027c12 */ /* 0x000fc8000f8e3cff */
[----:B-1----:R-:W-:-:S04]  /*2390*/  SHF.L.U32 R3, R2, 0x1f, RZ ;  /* 0x0000001f02037819 */ /* 0x002fc800000006ff */
[----:B------:R-:W1:Y:S02]  /*23a0*/  SYNCS.PHASECHK.TRANS64.TRYWAIT P0, [UR5], R3 ;  /* 0x00000003ff0075a7 */ /* 0x000e640008001105 */
[----:B-1----:R-:W-:Y:S05]  /*23b0*/  @!P0 BRA `(.L_x_37) ;  /* 0x00000050000c8947 */ /* 0x002fea0003800000 */
.L_x_114:
        /* <DEDUP_REMOVED lines=9> */
.L_x_116:
        /* <DEDUP_REMOVED lines=9> */
.L_x_118:
        /* <DEDUP_REMOVED lines=9> */
.L_x_120:
[----:B------:R-:W-:-:S04]  /*2570*/  UIADD3 UR6, UPT, UPT, UR6, 0x1, URZ ;  /* 0x0000000106067890 */ /* 0x000fc8000fffe0ff */
[----:B------:R-:W-:-:S04]  /*2580*/  UISETP.NE.AND UP0, UPT, UR6, 0x6, UPT ;  /* 0x000000060600788c */ /* 0x000fc8000bf05270 */
[----:B------:R-:W-:Y:S02]  /*2590*/  USEL UR5, URZ, 0x1, UP0 ;  /* 0x00000001ff057887 */ /* 0x000fe40008000000 */
[----:B------:R-:W-:-:S04]  /*25a0*/  USEL UR6, UR6, URZ, UP0 ;  /* 0x000000ff06067287 */ /* 0x000fc80008000000 */
[----:B------:R-:W-:Y:S01]  /*25b0*/  ULEA UR6, UR6, UR4, 0x3 ;  /* 0x0000000406067291 */ /* 0x000fe2000f8e18ff */
[----:B-1----:R-:W-:-:S04]  /*25c0*/  LOP3.LUT R3, R2, UR5, RZ, 0x3c, !PT ;  /* 0x0000000502037c12 */ /* 0x002fc8000f8e3cff */
[----:B------:R-:W-:Y:S01]  /*25d0*/  SHF.L.U32 R3, R3, 0x1f, RZ ;  /* 0x0000001f03037819 */ /* 0x000fe200000006ff */
[----:B----4-:R-:W-:-:S07]  /*25e0*/  IMAD.U32 R0, RZ, RZ, UR6 ;  /* 0x00000006ff007e24 */ /* 0x010fce000f8e00ff */
.L_x_41:
[----:B-1----:R1:W2:Y:S02]  /*25f0*/  SYNCS.PHASECHK.TRANS64.TRYWAIT P0, [R0+URZ], R3 ;  /* 0x00000003000075a7 */ /* 0x0022a400080011ff */
[----:B--2---:R-:W-:Y:S05]  /*2600*/  @!P0 NANOSLEEP.SYNCS 0x989680 ;  /* 0x009896800000895d */ /* 0x004fea0003900000 */
[----:B------:R-:W2:Y:S02]  /*2610*/  @!P0 SYNCS.PHASECHK.TRANS64 P0, [R0+URZ], R3 ;  /* 0x00000003000085a7 */ /* 0x000ea400080010ff */
[----:B--2---:R-:W-:Y:S05]  /*2620*/  @P0 EXIT ;  /* 0x000000000000094d */ /* 0x004fea0003800000 */
[----:B------:R-:W-:Y:S05]  /*2630*/  BRA `(.L_x_41) ;  /* 0xfffffffc00ec7947 */ /* 0x000fea000383ffff */
.L_x_17:
[----:B------:R-:W-:-:S04]  /*2640*/  UISETP.NE.AND UP1, UPT, UR37, URZ, UPT ;  /* 0x000000ff2500728c */ /* 0x000fc8000bf25270 */
[----:B------:R-:W-:-:S09]  /*2650*/  UISETP.NE.OR UP1, UPT, UR8, 0x1, UP1 ;  /* 0x000000010800788c */ /* 0x000fd20008f25670 */
[----:B------:R-:W-:Y:S05]  /*2660*/  BRA.U UP1, `(.L_x_42) ;  /* 0x0000000501487547 */ /* 0x000fea000b800000 */
[----:B------:R-:W-:Y:S01]  /*2670*/  ISETP.NE.AND P2, PT, R2, RZ, PT ;  /* 0x000000ff0200720c */ /* 0x000fe20003f45270 */
[----:B------:R-:W-:Y:S01]  /*2680*/  IMAD.MOV.U32 R12, RZ, RZ, 0x1 ;  /* 0x00000001ff0c7424 */ /* 0x000fe200078e00ff */
[----:B------:R-:W-:Y:S02]  /*2690*/  CS2R R10, SRZ ;  /* 0x00000000000a7805 */ /* 0x000fe4000001ff00 */
[----:B------:R-:W-:Y:S01]  /*26a0*/  CS2R R8, SRZ ;  /* 0x0000000000087805 */ /* 0x000fe2000001ff00 */
[----:B------:R-:W-:Y:S01]  /*26b0*/  UMOV UR4, 0x400 ;  /* 0x0000040000047882 */ /* 0x000fe20000000000 */
[----:B------:R-:W-:Y:S01]  /*26c0*/  UMOV UR6, URZ ;  /* 0x000000ff00067c82 */ /* 0x000fe20008000000 */
[----:B------:R-:W-:-:S12]  /*26d0*/  ULEA UR37, UR37, UR4, 0x18 ;  /* 0x0000000425257291 */ /* 0x000fd8000f8ec0ff */
.L_x_46:
[----:B------:R-:W-:Y:S02]  /*26e0*/  LEA R0, R8, UR37, 0x3 ;  /* 0x0000002508007c11 */ /* 0x000fe4000f8e18ff */
[----:B------:R-:W-:-:S03]  /*26f0*/  SHF.L.U32 R5, R9, 0x1f, RZ ;  /* 0x0000001f09057819 */ /* 0x000fc600000006ff */
[----:B------:R-:W-:Y:S01]  /*2700*/  VIADD R4, R0, 0x100 ;  /* 0x0000010000047836 */ /* 0x000fe20000000000 */
[----:B------:R-:W1:Y:S02]  /*2710*/  SYNCS.PHASECHK.TRANS64.TRYWAIT P0, [R0+URZ+0xf0], R5 ;  /* 0x0000f005000075a7 */ /* 0x000e6400080011ff */
[----:B-1----:R-:W-:Y:S05]  /*2720*/  @!P0 BRA `(.L_x_43) ;  /* 0x0000004c00908947 */ /* 0x002fea0003800000 */
.L_x_121:
[----:B------:R-:W-:Y:S01]  /*2730*/  ULEA UR5, UR6, UR37, 0x3 ;  /* 0x0000002506057291 */ /* 0x000fe2000f8e18ff */
[----:B------:R-:W-:Y:S02]  /*2740*/  PRMT R4, RZ, 0x654, R4 ;  /* 0x00000654ff047816 */ /* 0x000fe40000000004 */
[----:B-1----:R-:W-:Y:S01]  /*2750*/  SHF.L.U32 R5, R12, 0x1f, RZ ;  /* 0x0000001f0c057819 */ /* 0x002fe200000006ff */
[----:B------:R-:W-:Y:S01]  /*2760*/  UIADD3 UR4, UPT, UPT, UR5, 0x90, URZ ;  /* 0x0000009005047890 */ /* 0x000fe2000fffe0ff */
[----:B------:R1:W-:Y:S05]  /*2770*/  SYNCS.ARRIVE.TRANS64.RED.A1T0 RZ, [R4+URZ], RZ ;  /* 0x000000ff04ff79a7 */ /* 0x0003ea00081004ff */
[----:B------:R-:W-:Y:S01]  /*2780*/  IMAD.U32 R7, RZ, RZ, UR4 ;  /* 0x00000004ff077e24 */ /* 0x000fe2000f8e00ff */
[----:B------:R-:W2:Y:S04]  /*2790*/  SYNCS.PHASECHK.TRANS64.TRYWAIT P0, [UR5+0xa0], R5 ;  /* 0x0000a005ff0075a7 */ /* 0x000ea80008001105 */
[----:B------:R-:W-:Y:S01]  /*27a0*/  PRMT R6, R2, 0x654, R7 ;  /* 0x0000065402067816 */ /* 0x000fe20000000007 */
[----:B-1----:R-:W-:Y:S01]  /*27b0*/  @!P2 IMAD.MOV.U32 R4, RZ, RZ, 0x10 ;  /* 0x00000010ff04a424 */ /* 0x002fe200078e00ff */
[----:B--2---:R-:W-:Y:S06]  /*27c0*/  @!P0 BRA `(.L_x_44) ;  /* 0x0000004c007c8947 */ /* 0x004fec0003800000 */
.L_x_123:
[----:B------:R-:W-:Y:S01]  /*27d0*/  ULEA UR4, UR6, UR37, 0x4 ;  /* 0x0000002506047291 */ /* 0x000fe2000f8e20ff */
[----:B------:R-:W-:Y:S01]  /*27e0*/  SEL R3, R6, R3, !P2 ;  /* 0x0000000306037207 */ /* 0x000fe20005000000 */
[----:B------:R-:W-:Y:S01]  /*27f0*/  UIADD3 UR5, UPT, UPT, UR5, 0x90, URZ ;  /* 0x0000009005057890 */ /* 0x000fe2000fffe0ff */
[----:B-1----:R-:W-:Y:S01]  /*2800*/  LEA R0, R11, UR37, 0x3 ;  /* 0x000000250b007c11 */ /* 0x002fe2000f8e18ff */
[----:B------:R-:W-:Y:S01]  /*2810*/  UIADD3 UR4, UPT, UPT, UR4, 0x120, URZ ;  /* 0x0000012004047890 */ /* 0x000fe2000fffe0ff */
[----:B------:R-:W-:Y:S01]  /*2820*/  SHF.L.U32 R5, R10, 0x1f, RZ ;  /* 0x0000001f0a057819 */ /* 0x000fe200000006ff */
[----:B------:R1:W-:Y:S01]  /*2830*/  @!P2 SYNCS.ARRIVE.TRANS64.RED RZ, [R3+URZ], R4 ;  /* 0x0000000403ffa9a7 */ /* 0x0003e200080004ff */
[----:B------:R-:W-:Y:S01]  /*2840*/  UIADD3 UR6, UPT, UPT, UR6, 0x1, URZ ;  /* 0x0000000106067890 */ /* 0x000fe2000fffe0ff */
[----:B------:R-:W-:-:S03]  /*2850*/  VIADD R8, R8, 0x1 ;  /* 0x0000000108087836 */ /* 0x000fc60000000000 */
[----:B------:R-:W-:Y:S02]  /*2860*/  UISETP.NE.AND UP0, UPT, UR6, 0x2, UPT ;  /* 0x000000020600788c */ /* 0x000fe4000bf05270 */
[----:B------:R-:W-:Y:S06]  /*2870*/  UGETNEXTWORKID.BROADCAST [UR4], [UR5] ;  /* 0x00000000040073ca */ /* 0x000fec0008000100 */
[----:B------:R-:W-:Y:S01]  /*2880*/  USEL UR4, URZ, 0x1, UP0 ;  /* 0x00000001ff047887 */ /* 0x000fe20008000000 */
[----:B------:R-:W-:Y:S01]  /*2890*/  ISETP.NE.AND P0, PT, R8, 0x2, PT ;  /* 0x000000020800780c */ /* 0x000fe20003f05270 */
[----:B------:R-:W-:Y:S01]  /*28a0*/  USEL UR6, UR6, URZ, UP0 ;  /* 0x000000ff06067287 */ /* 0x000fe20008000000 */
[----:B------:R-:W2:Y:S03]  /*28b0*/  SYNCS.PHASECHK.TRANS64.TRYWAIT P1, [R0+URZ+0x90], R5 ;  /* 0x00009005000075a7 */ /* 0x000ea600080211ff */
[----:B------:R-:W-:Y:S01]  /*28c0*/  LOP3.LUT R12, R12, UR4, RZ, 0x3c, !PT ;  /* 0x000000040c0c7c12 */ /* 0x000fe2000f8e3cff */
[----:B-12---:R-:W-:Y:S07]  /*28d0*/  @!P1 BRA `(.L_x_45) ;  /* 0x0000004c00509947 */ /* 0x006fee0003800000 */
.L_x_124:
[C---:B------:R-:W-:Y:S01]  /*28e0*/  LEA R4, R11.reuse, UR37, 0x4 ;  /* 0x000000250b047c11 */ /* 0x040fe2000f8e20ff */
[----:B-1----:R-:W-:Y:S01]  /*28f0*/  VIADD R0, R0, 0xa0 ;  /* 0x000000a000007836 */ /* 0x002fe20000000000 */
[----:B------:R-:W-:Y:S01]  /*2900*/  SEL R8, R8, RZ, P0 ;  /* 0x000000ff08087207 */ /* 0x000fe20000000000 */
[----:B------:R-:W-:-:S03]  /*2910*/  VIADD R11, R11, 0x1 ;  /* 0x000000010b0b7836 */ /* 0x000fc60000000000 */
[----:B------:R-:W1:Y:S01]  /*2920*/  LDS.128 R4, [R4+0x120] ;  /* 0x0001200004047984 */ /* 0x000e620000000c00 */
[----:B------:R-:W-:Y:S02]  /*2930*/  PRMT R0, RZ, 0x654, R0 ;  /* 0x00000654ff007816 */ /* 0x000fe40000000000 */
[C---:B------:R-:W-:Y:S01]  /*2940*/  ISETP.NE.AND P1, PT, R11.reuse, 0x2, PT ;  /* 0x000000020b00780c */ /* 0x040fe20003f25270 */
[----:B------:R-:W-:Y:S01]  /*2950*/  @!PT LDS RZ, [RZ] ;  /* 0x00000000fffff984 */ /* 0x000fe20000000800 */
[----:B------:R-:W-:Y:S01]  /*2960*/  @!PT LDS RZ, [RZ] ;  /* 0x00000000fffff984 */ /* 0x000fe20000000800 */
[----:B------:R-:W-:Y:S01]  /*2970*/  @!PT LDS RZ, [RZ] ;  /* 0x00000000fffff984 */ /* 0x000fe20000000800 */
[----:B------:R-:W-:Y:S01]  /*2980*/  @!PT LDS RZ, [RZ] ;  /* 0x00000000fffff984 */ /* 0x000fe20000000800 */
[----:B------:R2:W-:Y:S06]  /*2990*/  MEMBAR.ALL.CTA ;  /* 0x0000000000007992 */ /* 0x0005ec0000008000 */
[----:B--2---:R-:W2:Y:S01]  /*29a0*/  FENCE.VIEW.ASYNC.S ;  /* 0x00000000000073c6 */ /* 0x004ea20000000000 */
[----:B------:R-:W-:Y:S01]  /*29b0*/  SEL R11, R11, RZ, P1 ;  /* 0x000000ff0b0b7207 */ /* 0x000fe20000800000 */
[----:B--2---:R2:W-:Y:S01]  /*29c0*/  SYNCS.ARRIVE.TRANS64.RED.A1T0 RZ, [R0+URZ], RZ ;  /* 0x000000ff00ff79a7 */ /* 0x0045e200081004ff */
[----:B-1----:R-:W-:-:S02]  /*29d0*/  LOP3.LUT P3, RZ, R6, 0x1, RZ, 0xc0, !PT ;  /* 0x0000000106ff7812 */ /* 0x002fc4000786c0ff */
[----:B------:R-:W-:-:S04]  /*29e0*/  SEL R5, RZ, 0x1, P1 ;  /* 0x00000001ff057807 */ /* 0x000fc80000800000 */
[----:B------:R-:W-:Y:S02]  /*29f0*/  LOP3.LUT R10, R10, R5, RZ, 0x3c, !PT ;  /* 0x000000050a0a7212 */ /* 0x000fe400078e3cff */
[----:B--2---:R-:W-:-:S04]  /*2a00*/  SEL R0, RZ, 0x1, P0 ;  /* 0x00000001ff007807 */ /* 0x004fc80000000000 */
[----:B------:R-:W-:Y:S01]  /*2a10*/  LOP3.LUT R9, R9, R0, RZ, 0x3c, !PT ;  /* 0x0000000009097212 */ /* 0x000fe200078e3cff */
[----:B------:R-:W-:Y:S06]  /*2a20*/  @P3 BRA `(.L_x_46) ;  /* 0xfffffffc002c3947 */ /* 0x000fec000383ffff */
[----:B------:R-:W-:Y:S01]  /*2a30*/  ULEA UR5, UR6, UR37, 0x3 ;  /* 0x0000002506057291 */ /* 0x000fe2000f8e18ff */
[----:B------:R-:W-:-:S08]  /*2a40*/  SHF.L.U32 R3, R12, 0x1f, RZ ;  /* 0x0000001f0c037819 */ /* 0x000fd000000006ff */
[----:B------:R-:W1:Y:S02]  /*2a50*/  SYNCS.PHASECHK.TRANS64 P0, [UR5+0xa0], R3 ;  /* 0x0000a003ff0075a7 */ /* 0x000e640008001005 */
[----:B-1----:R-:W-:Y:S05]  /*2a60*/  @P0 BRA `(.L_x_47) ;  /* 0x0000000000080947 */ /* 0x002fea0003800000 */
[----:B------:R-:W1:Y:S02]  /*2a70*/  SYNCS.PHASECHK.TRANS64.TRYWAIT P0, [UR5+0xa0], R3 ;  /* 0x0000a003ff0075a7 */ /* 0x000e640008001105 */
[----:B-1----:R-:W-:Y:S05]  /*2a80*/  @!P0 BRA `(.L_x_48) ;  /* 0x0000004800f88947 */ /* 0x002fea0003800000 */
.L_x_47:
[----:B------:R-:W-:-:S04]  /*2a90*/  UIADD3 UR4, UPT, UPT, UR6, 0x1, URZ ;  /* 0x0000000106047890 */ /* 0x000fc8000fffe0ff */
[----:B------:R-:W-:-:S04]  /*2aa0*/  UISETP.NE.AND UP0, UPT, UR4, 0x2, UPT ;  /* 0x000000020400788c */ /* 0x000fc8000bf05270 */
[----:B------:R-:W-:Y:S02]  /*2ab0*/  USEL UR7, URZ, 0x1, UP0 ;  /* 0x00000001ff077887 */ /* 0x000fe40008000000 */
[----:B------:R-:W-:-:S04]  /*2ac0*/  USEL UR4, UR4, URZ, UP0 ;  /* 0x000000ff04047287 */ /* 0x000fc80008000000 */
[----:B------:R-:W-:Y:S01]  /*2ad0*/  ULEA UR4, UR4, UR37, 0x3 ;  /* 0x0000002504047291 */ /* 0x000fe2000f8e18ff */
[----:B-1----:R-:W-:-:S04]  /*2ae0*/  LOP3.LUT R3, R12, UR7, RZ, 0x3c, !PT ;  /* 0x000000070c037c12 */ /* 0x002fc8000f8e3cff */
[----:B------:R-:W-:-:S04]  /*2af0*/  SHF.L.U32 R0, R3, 0x1f, RZ ;  /* 0x0000001f03007819 */ /* 0x000fc800000006ff */
[----:B------:R-:W1:Y:S02]  /*2b00*/  SYNCS.PHASECHK.TRANS64 P0, [UR4+0xa0], R0 ;  /* 0x0000a000ff0075a7 */ /* 0x000e640008001004 */
[----:B-1----:R-:W-:Y:S05]  /*2b10*/  @P0 EXIT ;  /* 0x000000000000094d */ /* 0x002fea0003800000 */
[----:B------:R-:W-:Y:S02]  /*2b20*/  SHF.L.U32 R3, R3, 0x1f, RZ ;  /* 0x0000001f03037819 */ /* 0x000fe400000006ff */
[----:B------:R-:W-:-:S07]  /*2b30*/  MOV R0, UR4 ;  /* 0x0000000400007c02 */ /* 0x000fce0008000f00 */
.L_x_49:
[----:B-1----:R1:W2:Y:S02]  /*2b40*/  SYNCS.PHASECHK.TRANS64.TRYWAIT P0, [R0+URZ+0xa0], R3 ;  /* 0x0000a003000075a7 */ /* 0x0022a400080011ff */
[----:B--2---:R-:W-:Y:S05]  /*2b50*/  @!P0 NANOSLEEP.SYNCS 0x989680 ;  /* 0x009896800000895d */ /* 0x004fea0003900000 */
[----:B------:R-:W2:Y:S02]  /*2b60*/  @!P0 SYNCS.PHASECHK.TRANS64 P0, [R0+URZ+0xa0], R3 ;  /* 0x0000a003000085a7 */ /* 0x000ea400080010ff */
[----:B--2---:R-:W-:Y:S05]  /*2b70*/  @P0 EXIT ;  /* 0x000000000000094d */ /* 0x004fea0003800000 */
[----:B------:R-:W-:Y:S05]  /*2b80*/  BRA `(.L_x_49) ;  /* 0xfffffffc00ec7947 */ /* 0x000fea000383ffff */
.L_x_42:
[----:B------:R-:W-:-:S09]  /*2b90*/  UISETP.NE.AND UP1, UPT, UR8, URZ, UPT ;  /* 0x000000ff0800728c */ /* 0x000fd2000bf25270 */
[----:B------:R-:W-:Y:S05]  /*2ba0*/  BRA.U UP1, `(.L_x_50) ;  /* 0x0000000d01787547 */ /* 0x000fea000b800000 */
[----:B------:R-:W-:Y:S01]  /*2bb0*/  UMOV UR4, 0x40 ;  /* 0x0000004000047882 */ /* 0x000fe20000000000 */
[----:B------:R-:W-:Y:S01]  /*2bc0*/  NOP ;  /* 0x0000000000007918 */ /* 0x000fe20000000000 */
[----:B------:R-:W-:Y:S01]  /*2bd0*/  ULEA UR4, UR37, UR4, 0x18 ;  /* 0x0000000425047291 */ /* 0x000fe2000f8ec0ff */
[----:B------:R-:W-:Y:S02]  /*2be0*/  UMOV UR5, 0x400 ;  /* 0x0000040000057882 */ /* 0x000fe40000000000 */
[----:B------:R-:W-:-:S06]  /*2bf0*/  ULEA UR37, UR37, UR5, 0x18 ;  /* 0x0000000525257291 */ /* 0x000fcc000f8ec0ff */
[----:B------:R-:W1:Y:S02]  /*2c00*/  LDS.U8 R0, [UR4+0x1c] ;  /* 0x00001c04ff007984 */ /* 0x000e640008000000 */
[----:B-1----:R-:W-:-:S13]  /*2c10*/  ISETP.NE.AND P0, PT, R0, RZ, PT ;  /* 0x000000ff0000720c */ /* 0x002fda0003f05270 */
[----:B------:R-:W-:Y:S05]  /*2c20*/  @P0 BRA `(.L_x_51) ;  /* 0x0000000000580947 */ /* 0x000fea0003800000 */
[----:B------:R-:W-:-:S13]  /*2c30*/  ELECT P0, URZ, PT ;  /* 0x0000000000ff782f */ /* 0x000fda0003800000 */
[----:B------:R-:W-:Y:S05]  /*2c40*/  @!P0 BRA `(.L_x_52) ;  /* 0x0000000000608947 */ /* 0x000fea0003800000 */
[----:B------:R-:W-:Y:S01]  /*2c50*/  UMOV UR5, 0x10 ;  /* 0x0000001000057882 */ /* 0x000fe20000000000 */
[----:B------:R-:W-:Y:S01]  /*2c60*/  HFMA2 R0, -RZ, RZ, 0, 5.9604644775390625e-08 ;  /* 0x00000001ff007431 */ /* 0x000fe200000001ff */
[----:B------:R-:W-:-:S03]  /*2c70*/  MOV R2, 0xffff ;  /* 0x0000ffff00027802 */ /* 0x000fc60000000f00 */
[----:B------:R-:W-:Y:S04]  /*2c80*/  DEPBAR.LE SB1, 0x36 ;  /* 0x00009d800000791a */ /* 0x000fe80000000000 */
[----:B------:R-:W1:Y:S02]  /*2c90*/  UTCATOMSWS.FIND_AND_SET.ALIGN UP0, UR5, UR5 ;  /* 0x00000005000575e3 */ /* 0x000e640008000800 */
[----:B-1----:R-:W-:Y:S01]  /*2ca0*/  MOV R3, UR5 ;  /* 0x0000000500037c02 */ /* 0x002fe20008000f00 */
[----:B------:R-:W-:Y:S06]  /*2cb0*/  BRA.U UP0, `(.L_x_53) ;  /* 0x0000000100187547 */ /* 0x000fec000b800000 */
.L_x_54:
[----:B------:R-:W-:Y:S05]  /*2cc0*/  NANOSLEEP 0x64 ;  /* 0x000000640000795d */ /* 0x000fea0003800000 */
[----:B------:R-:W-:-:S05]  /*2cd0*/  UMOV UR5, 0x10 ;  /* 0x0000001000057882 */ /* 0x000fca0000000000 */
[----:B------:R-:W-:Y:S04]  /*2ce0*/  DEPBAR.LE SB1, 0x36 ;  /* 0x00009d800000791a */ /* 0x000fe80000000000 */
[----:B------:R-:W1:Y:S02]  /*2cf0*/  UTCATOMSWS.FIND_AND_SET.ALIGN UP0, UR5, UR5 ;  /* 0x00000005000575e3 */ /* 0x000e640008000800 */
[----:B-1----:R-:W-:Y:S01]  /*2d00*/  MOV R3, UR5 ;  /* 0x0000000500037c02 */ /* 0x002fe20008000f00 */
[----:B------:R-:W-:Y:S05]  /*2d10*/  BRA.U !UP0, `(.L_x_54) ;  /* 0xfffffffd08e87547 */ /* 0x000fea000b83ffff */
.L_x_53:
[-C--:B------:R-:W-:Y:S02]  /*2d20*/  SHF.L.U32 R2, R2, R3.reuse, RZ ;  /* 0x0000000302027219 */ /* 0x080fe400000006ff */
[----:B------:R-:W-:Y:S01]  /*2d30*/  SHF.L.U32 R0, R0, R3, RZ ;  /* 0x0000000300007219 */ /* 0x000fe200000006ff */
[----:B------:R-:W-:Y:S02]  /*2d40*/  IMAD.SHL.U32 R3, R3, 0x20, RZ ;  /* 0x0000002003037824 */ /* 0x000fe400078e00ff */
[----:B------:R1:W-:Y:S04]  /*2d50*/  ATOMS.OR RZ, [UR4+0x14], R2 ;  /* 0x00001402ffff798c */ /* 0x0003e8000b000004 */
[----:B------:R1:W-:Y:S04]  /*2d60*/  ATOMS.OR RZ, [UR4+0x18], R0 ;  /* 0x00001800ffff798c */ /* 0x0003e8000b000004 */
[----:B------:R1:W-:Y:S01]  /*2d70*/  STS [UR37+0x140], R3 ;  /* 0x00014003ff007988 */ /* 0x0003e20008000825 */
[----:B------:R-:W-:Y:S05]  /*2d80*/  BRA `(.L_x_52) ;  /* 0x0000000000107947 */ /* 0x000fea0003800000 */
.L_x_51:
[----:B------:R-:W-:Y:S02]  /*2d90*/  MOV R0, 0xffffffff ;  /* 0xffffffff00007802 */ /* 0x000fe40000000f00 */
[----:B------:R-:W-:-:S03]  /*2da0*/  MOV R2, 0x2dd0 ;  /* 0x00002dd000027802 */ /* 0x000fc60000000f00 */
[----:B------:R1:W-:Y:S04]  /*2db0*/  STS [UR37+0x140], R0 ;  /* 0x00014000ff007988 */ /* 0x0003e80008000825 */
[----:B-1-3-5:R-:W-:Y:S05]  /*2dc0*/  CALL.REL.NOINC `($__internal_1_$__cuda_sm10x_tcgen05_guardrail_trap_phase_invalid_during_alloc) ;  /* 0x0000004c00b47944 */ /* 0x02afea0003c00000 */
.L_x_52:
[----:B------:R-:W-:Y:S05]  /*2dd0*/  WARPSYNC.ALL ;  /* 0x0000000000007948 */ /* 0x000fea0003800000 */
[----:B------:R-:W2:Y:S01]  /*2de0*/  S2UR UR6, SR_CgaCtaId ;  /* 0x00000000000679c3 */ /* 0x000ea20000008800 */
[----:B------:R-:W-:Y:S01]  /*2df0*/  UMOV UR4, 0x400 ;  /* 0x0000040000047882 */ /* 0x000fe20000000000 */
[----:B------:R-:W-:-:S06]  /*2e00*/  NOP ;  /* 0x0000000000007918 */ /* 0x000fcc0000000000 */
[----:B------:R-:W-:Y:S06]  /*2e10*/  BAR.ARV 0x6, 0xa0 ;  /* 0x0182800000007b1d */ /* 0x000fec0000002000 */
[----:B------:R-:W4:Y:S01]  /*2e20*/  LDCU UR7, c[0x0][0x38c] ;  /* 0x00007180ff0777ac */ /* 0x000f220008000800 */
[----:B------:R-:W-:Y:S01]  /*2e30*/  IMAD.MOV.U32 R11, RZ, RZ, 0x1 ;  /* 0x00000001ff0b7424 */ /* 0x000fe200078e00ff */
[----:B------:R-:W-:Y:S01]  /*2e40*/  CS2R R8, SRZ ;  /* 0x0000000000087805 */ /* 0x000fe2000001ff00 */
[----:B------:R-:W-:Y:S01]  /*2e50*/  IMAD.MOV.U32 R10, RZ, RZ, RZ ;  /* 0x000000ffff0a7224 */ /* 0x000fe200078e00ff */
[----:B------:R-:W-:Y:S01]  /*2e60*/  UMOV UR18, URZ ;  /* 0x000000ff00127c82 */ /* 0x000fe20008000000 */
[----:B------:R-:W-:Y:S01]  /*2e70*/  UMOV UR17, URZ ;  /* 0x000000ff00117c82 */ /* 0x000fe20008000000 */
[----:B------:R-:W-:Y:S01]  /*2e80*/  UMOV UR20, 0x0 ;  /* 0x0000000000147882 */ /* 0x000fe20000000000 */
[----:B------:R-:W-:Y:S01]  /*2e90*/  UMOV UR21, 0x42004a0 ;  /* 0x042004a000157882 */ /* 0x000fe20000000000 */
[----:B--2---:R-:W-:Y:S01]  /*2ea0*/  ULEA UR6, UR6, UR4, 0x18 ;  /* 0x0000000406067291 */ /* 0x004fe2000f8ec0ff */
[----:B------:R-:W2:Y:S03]  /*2eb0*/  LDCU UR4, c[0x0][0x38c] ;  /* 0x00007180ff0477ac */ /* 0x000ea60008000800 */
[----:B------:R-:W-:-:S02]  /*2ec0*/  UIADD3 UR11, UPT, UPT, UR6, 0x4400, URZ ;  /* 0x00004400060b7890 */ /* 0x000fc4000fffe0ff */
[----:B----4-:R-:W-:-:S03]  /*2ed0*/  UIADD3 UR7, UPT, UPT, UR7, 0x1f, URZ ;  /* 0x0000001f07077890 */ /* 0x010fc6000fffe0ff */
[----:B-1----:R-:W1:Y:S01]  /*2ee0*/  LDS R0, [UR6+0x140] ;  /* 0x00014006ff007984 */ /* 0x002e620008000800 */
[----:B------:R-:W-:Y:S02]  /*2ef0*/  UIADD3 UR12, UPT, UPT, UR6, 0x7400, URZ ;  /* 0x00007400060c7890 */ /* 0x000fe4000fffe0ff */
[----:B------:R-:W-:Y:S02]  /*2f00*/  USHF.R.S32.HI UR5, URZ, 0x1f, UR7 ;  /* 0x0000001fff057899 */ /* 0x000fe40008011407 */
[----:B------:R-:W-:Y:S02]  /*2f10*/  USHF.R.U32.HI UR11, URZ, 0x4, UR11 ;  /* 0x00000004ff0b7899 */ /* 0x000fe4000801160b */
[----:B------:R-:W-:Y:S02]  /*2f20*/  ULEA.HI UR5, UR5, UR7, URZ, 0x5 ;  /* 0x0000000705057291 */ /* 0x000fe4000f8f28ff */
[----:B------:R-:W-:Y:S02]  /*2f30*/  USHF.R.U32.HI UR12, URZ, 0x4, UR12 ;  /* 0x00000004ff0c7899 */ /* 0x000fe4000801160c */
[----:B------:R-:W-:-:S02]  /*2f40*/  USHF.R.S32.HI UR5, URZ, 0x5, UR5 ;  /* 0x00000005ff057899 */ /* 0x000fc40008011405 */
[----:B------:R-:W-:Y:S02]  /*2f50*/  ULOP3.LUT UR11, UR11, 0x3fff, URZ, 0xc0, !UPT ;  /* 0x00003fff0b0b7892 */ /* 0x000fe4000f8ec0ff */
[----:B------:R-:W-:Y:S02]  /*2f60*/  UISETP.LT.AND UP0, UPT, UR5, 0x1, UPT ;  /* 0x000000010500788c */ /* 0x000fe4000bf01270 */
[----:B------:R-:W-:Y:S02]  /*2f70*/  ULOP3.LUT UR12, UR12, 0x3fff, URZ, 0xc0, !UPT ;  /* 0x00003fff0c0c7892 */ /* 0x000fe4000f8ec0ff */
[----:B------:R-:W-:Y:S02]  /*2f80*/  USEL UR10, UR5, 0x1, !UP0 ;  /* 0x00000001050a7887 */ /* 0x000fe4000c000000 */
[----:B------:R-:W-:Y:S02]  /*2f90*/  ULOP3.LUT UR11, UR11, 0x10000, URZ, 0xfc, !UPT ;  /* 0x000100000b0b7892 */ /* 0x000fe4000f8efcff */
[----:B------:R-:W-:-:S02]  /*2fa0*/  ULOP3.LUT UR12, UR12, 0x10000, URZ, 0xfc, !UPT ;  /* 0x000100000c0c7892 */ /* 0x000fc4000f8efcff */
[----:B------:R-:W-:Y:S02]  /*2fb0*/  UIADD3 UR10, UPT, UPT, -UR10, URZ, URZ ;  /* 0x000000ff0a0a7290 */ /* 0x000fe4000fffe1ff */
[----:B--2---:R-:W-:Y:S01]  /*2fc0*/  UISETP.GE.AND UP3, UPT, UR4, 0x1, UPT ;  /* 0x000000010400788c */ /* 0x004fe2000bf66270 */
[----:B-1----:R-:W-:-:S15]  /*2fd0*/  R2UR UR19, R0 ;  /* 0x00000000001372ca */ /* 0x002fde00000e0000 */
.L_x_61:
[----:B------:R-:W-:Y:S02]  /*2fe0*/  LEA R0, R10, UR6, 0x3 ;  /* 0x000000060a007c11 */ /* 0x000fe4000f8e18ff */
[----:B------:R-:W-:Y:S02]  /*2ff0*/  SHF.L.U32 R5, R9, 0x1f, RZ ;  /* 0x0000001f09057819 */ /* 0x000fe400000006ff */
[----:B------:R-:W-:Y:S01]  /*3000*/  PLOP3.LUT P0, PT, PT, PT, UP3, 0x80, 0x8 ;  /* 0x000000000008781c */ /* 0x000fe20003f0f038 */
[----:B------:R-:W-:Y:S01]  /*3010*/  VIADD R3, R0, 0xa0 ;  /* 0x000000a000037836 */ /* 0x000fe20000000000 */
[----:B-1----:R-:W1:Y:S02]  /*3020*/  SYNCS.PHASECHK.TRANS64.TRYWAIT P1, [R0+URZ+0x90], R5 ;  /* 0x00009005000075a7 */ /* 0x002e6400080211ff */
[----:B-1--4-:R-:W-:Y:S09]  /*3030*/  @!P1 BRA `(.L_x_55) ;  /* 0x0000004400a49947 */ /* 0x012ff20003800000 */
.L_x_126:
[----:B------:R-:W-:Y:S01]  /*3040*/  LEA R4, R10, UR6, 0x4 ;  /* 0x000000060a047c11 */ /* 0x000fe2000f8e20ff */
[----:B------:R-:W-:Y:S01]  /*3050*/  @UP3 ULEA UR4, UR17, UR6, 0x3 ;  /* 0x0000000611043291 */ /* 0x000fe2000f8e18ff */
[----:B------:R-:W-:Y:S01]  /*3060*/  PLOP3.LUT P2, PT, PT, PT, PT, 0x80, 0x8 ;  /* 0x000000000008781c */ /* 0x000fe20003f4f070 */
[----:B------:R-:W-:Y:S01]  /*3070*/  ULEA UR9, UR18, UR6, 0x3 ;  /* 0x0000000612097291 */ /* 0x000fe2000f8e18ff */
[----:B------:R-:W-:Y:S02]  /*3080*/  PRMT R3, RZ, 0x654, R3 ;  /* 0x00000654ff037816 */ /* 0x000fe40000000003 */
[----:B-1----:R-:W1:Y:S01]  /*3090*/  LDS.128 R4, [R4+0x120] ;  /* 0x0001200004047984 */ /* 0x002e620000000c00 */
[----:B------:R-:W-:Y:S02]  /*30a0*/  @P0 SHF.L.U32 R2, R8, 0x1f, RZ ;  /* 0x0000001f08020819 */ /* 0x000fe400000006ff */
[----:B------:R-:W-:Y:S01]  /*30b0*/  SHF.L.U32 R0, R11, 0x1f, RZ ;  /* 0x0000001f0b007819 */ /* 0x000fe200000006ff */
[----:B------:R-:W-:Y:S01]  /*30c0*/  @!PT LDS RZ, [RZ] ;  /* 0x00000000fffff984 */ /* 0x000fe20000000800 */
[----:B------:R-:W-:Y:S01]  /*30d0*/  @!PT LDS RZ, [RZ] ;  /* 0x00000000fffff984 */ /* 0x000fe20000000800 */
[----:B------:R-:W-:Y:S01]  /*30e0*/  @!PT LDS RZ, [RZ] ;  /* 0x00000000fffff984 */ /* 0x000fe20000000800 */
[----:B------:R-:W-:Y:S01]  /*30f0*/  @!PT LDS RZ, [RZ] ;  /* 0x00000000fffff984 */ /* 0x000fe20000000800 */
[----:B------:R2:W-:Y:S06]  /*3100*/  MEMBAR.ALL.CTA ;  /* 0x0000000000007992 */ /* 0x0005ec0000008000 */
[----:B--2---:R-:W2:Y:S02]  /*3110*/  FENCE.VIEW.ASYNC.S ;  /* 0x00000000000073c6 */ /* 0x004ea40000000000 */
[----:B--2---:R2:W-:Y:S01]  /*3120*/  SYNCS.ARRIVE.TRANS64.RED.A1T0 RZ, [R3+URZ], RZ ;  /* 0x000000ff03ff79a7 */ /* 0x0045e200081004ff */
[----:B------:R2:W4:Y:S01]  /*3130*/  @P0 SYNCS.PHASECHK.TRANS64.TRYWAIT P2, [UR4], R2 ;  /* 0x00000002ff0005a7 */ /* 0x0005220008041104 */
[----:B-1----:R-:W-:Y:S01]  /*3140*/  LOP3.LUT P1, RZ, R6, 0x1, RZ, 0xc0, !PT ;  /* 0x0000000106ff7812 */ /* 0x002fe2000782c0ff */
[----:B------:R-:W1:Y:S02]  /*3150*/  SYNCS.PHASECHK.TRANS64.TRYWAIT P0, [UR9+0xd0], R0 ;  /* 0x0000d000ff0075a7 */ /* 0x000e640008001109 */
[----:B-12-4-:R-:W-:Y:S10]  /*3160*/  @!P0 BRA `(.L_x_56) ;  /* 0x00000044006c8947 */ /* 0x016ff40003800000 */
.L_x_128:
[----:B------:R-:W-:Y:S01]  /*3170*/  IADD3 R10, PT, PT, R10, 0x1, RZ ;  /* 0x000000010a0a7810 */ /* 0x000fe20007ffe0ff */
[----:B------:R-:W-:Y:S06]  /*3180*/  BRA.U !UP3, `(.L_x_57) ;  /* 0x000000010ba07547 */ /* 0x000fec000b800000 */
[----:B------:R-:W-:Y:S02]  /*3190*/  ULEA.HI UR8, UR18, UR18, URZ, 0x1 ;  /* 0x0000001212087291 */ /* 0x000fe4000f8f08ff */
[----:B------:R-:W-:Y:S02]  /*31a0*/  UPLOP3.LUT UP4, UPT, UPT, UPT, UPT, 0x40, 0x4 ;  /* 0x000000000004789c */ /* 0x000fe40003f8e870 */
[----:B------:R-:W-:Y:S02]  /*31b0*/  USHF.L.U32 UR4, UR8, 0x6, URZ ;  /* 0x0000000608047899 */ /* 0x000fe400080006ff */
[----:B------:R-:W-:Y:S02]  /*31c0*/  ULOP3.LUT UR8, UR8, 0xffe, URZ, 0xc0, !UPT ;  /* 0x00000ffe08087892 */ /* 0x000fe4000f8ec0ff */
[----:B------:R-:W-:Y:S02]  /*31d0*/  ULOP3.LUT UR4, UR4, 0xffffff80, URZ, 0xc0, !UPT ;  /* 0xffffff8004047892 */ /* 0x000fe4000f8ec0ff */
[----:B------:R-:W-:-:S02]  /*31e0*/  UIADD3 UR8, UPT, UPT, -UR8, UR18, URZ ;  /* 0x0000001208087290 */ /* 0x000fc4000fffe1ff */
[----:B------:R-:W-:Y:S01]  /*31f0*/  UIADD3 UR4, UPT, UPT, UR19, UR4, URZ ;  /* 0x0000000413047290 */ /* 0x000fe2000fffe0ff */
[----:B------:R-:W-:Y:S01]  /*3200*/  UMOV UR16, UR10 ;  /* 0x0000000a00107c82 */ /* 0x000fe20008000000 */
[----:B------:R-:W-:Y:S02]  /*3210*/  UMOV UR15, UR5 ;  /* 0x00000005000f7c82 */ /* 0x000fe40008000000 */
[----:B------:R-:W-:Y:S01]  /*3220*/  ULEA UR8, UR8, UR4, 0x14 ;  /* 0x0000000408087291 */ /* 0x000fe2000f8ea0ff */
[----:B------:R-:W-:-:S11]  /*3230*/  UMOV UR14, UR17 ;  /* 0x00000011000e7c82 */ /* 0x000fd60008000000 */
.L_x_60:
[----:B------:R-:W-:Y:S02]  /*3240*/  UIADD3 UR16, UPT, UPT, UR16, 0x1, URZ ;  /* 0x0000000110107890 */ /* 0x000fe4000fffe0ff */
[----:B--2---:R-:W-:Y:S02]  /*3250*/  ULEA UR7, UR14, UR6, 0x3 ;  /* 0x000000060e077291 */ /* 0x004fe4000f8e18ff */
[----:B------:R-:W-:Y:S01]  /*3260*/  UISETP.NE.AND UP0, UPT, UR16, URZ, UPT ;  /* 0x000000ff1000728c */ /* 0x000fe2000bf05270 */
[----:B----4-:R-:W-:Y:S10]  /*3270*/  @P2 BRA `(.L_x_58) ;  /* 0x00000000000c2947 */ /* 0x010ff40003800000 */
[----:B-1----:R-:W-:Y:S04]  /*3280*/  SHF.L.U32 R3, R8, 0x1f, RZ ;  /* 0x0000001f08037819 */ /* 0x002fe800000006ff */
[----:B------:R-:W1:Y:S02]  /*3290*/  SYNCS.PHASECHK.TRANS64.TRYWAIT P0, [UR7], R3 ;  /* 0x00000003ff0075a7 */ /* 0x000e640008001107 */
[----:B-1----:R-:W-:Y:S05]  /*32a0*/  @!P0 BRA `(.L_x_59) ;  /* 0x0000004400348947 */ /* 0x002fea0003800000 */
.L_x_58:
[----:B------:R-:W-:Y:S01]  /*32b0*/  UISETP.NE.AND UP1, UPT, UR15, 0x1, UPT ;  /* 0x000000010f00788c */ /* 0x000fe2000bf25270 */
[----:B------:R-:W-:Y:S01]  /*32c0*/  PLOP3.LUT P2, PT, PT, PT, PT, 0x80, 0x8 ;  /* 0x000000000008781c */ /* 0x000fe20003f4f070 */
[----:B------:R-:W-:Y:S02]  /*32d0*/  UIADD3 UR17, UPT, UPT, UR14, 0x1, URZ ;  /* 0x000000010e117890 */ /* 0x000fe4000fffe0ff */
[----:B------:R-:W-:Y:S02]  /*32e0*/  ULEA UR22, UR14, UR12, 0x8 ;  /* 0x0000000c0e167291 */ /* 0x000fe4000f8e40ff */
[----:B------:R-:W-:Y:S01]  /*32f0*/  UISETP.NE.AND UP2, UPT, UR17, 0x6, UPT ;  /* 0x000000061100788c */ /* 0x000fe2000bf45270 */
[----:B------:R-:W-:Y:S01]  /*3300*/  PLOP3.LUT P0, PT, PT, PT, UP1, 0x80, 0x8 ;  /* 0x000000000008781c */ /* 0x000fe20003f0f018 */
[----:B------:R-:W-:Y:S02]  /*3310*/  ULEA UR24, UR14, UR11, 0x7 ;  /* 0x0000000b0e187291 */ /* 0x000fe4000f8e38ff */
[----:B------:R-:W-:Y:S02]  /*3320*/  USEL UR13, URZ, 0x1, UP2 ;  /* 0x00000001ff0d7887 */ /* 0x000fe40009000000 */
[----:B------:R-:W-:Y:S02]  /*3330*/  USEL UR17, UR17, URZ, UP2 ;  /* 0x000000ff11117287 */ /* 0x000fe40009000000 */
[----:B------:R-:W-:Y:S02]  /*3340*/  UIADD3 UR7, UPT, UPT, UR7, 0x30, URZ ;  /* 0x0000003007077890 */ /* 0x000fe4000fffe0ff */
[----:B------:R-:W-:Y:S01]  /*3350*/  @UP1 ULEA UR4, UR17, UR6, 0x3 ;  /* 0x0000000611041291 */ /* 0x000fe2000f8e18ff */
[----:B------:R-:W-:Y:S01]  /*3360*/  LOP3.LUT R8, R8, UR13, RZ, 0x3c, !PT ;  /* 0x0000000d08087c12 */ /* 0x000fe2000f8e3cff */
[----:B------:R-:W-:Y:S01]  /*3370*/  UMOV UR23, 0xc0004010 ;  /* 0xc000401000177882 */ /* 0x000fe20000000000 */
[----:B------:R-:W-:Y:S01]  /*3380*/  UMOV UR25, 0xc0004010 ;  /* 0xc000401000197882 */ /* 0x000fe20000000000 */
[----:B------:R-:W-:Y:S01]  /*3390*/  UIADD3 UR15, UPT, UPT, UR15, -0x1, URZ ;  /* 0xffffffff0f0f7890 */ /* 0x000fe2000fffe0ff */
[----:B-1----:R-:W-:Y:S01]  /*33a0*/  @P0 SHF.L.U32 R0, R8, 0x1f, RZ ;  /* 0x0000001f08000819 */ /* 0x002fe200000006ff */
[----:B------:R-:W-:Y:S03]  /*33b0*/  UMOV UR14, UR17 ;  /* 0x00000011000e7c82 */ /* 0x000fe60008000000 */
[----:B------:R2:W4:Y:S01]  /*33c0*/  @P0 SYNCS.PHASECHK.TRANS64.TRYWAIT P2, [UR4], R0 ;  /* 0x00000000ff0005a7 */ /* 0x0005220008041104 */
[----:B------:R2:W-:Y:S01]  /*33d0*/  UTCIMMA gdesc[UR24], gdesc[UR22], tmem[UR8], tmem[UR20], idesc[UR21], UP4 ;  /* 0x00ff1416180075ea */ /* 0x0005e2000a000108 */
[----:B------:R-:W-:Y:S01]  /*33e0*/  UPLOP3.LUT UP4, UPT, UPT, UPT, UPT, 0x80, 0x8 ;  /* 0x000000000008789c */ /* 0x000fe20003f8f070 */
[----:B------:R2:W-:Y:S01]  /*33f0*/  UTCBAR [UR7], URZ ;  /* 0x000000ff070073e9 */ /* 0x0005e200080000ff */
[----:B------:R-:W-:Y:S09]  /*3400*/  BRA.U UP0, `(.L_x_60) ;  /* 0xfffffffd008c7547 */ /* 0x000ff2000b83ffff */
.L_x_57:
[----:B------:R-:W-:Y:S01]  /*3410*/  UIADD3 UR18, UPT, UPT, UR18, 0x1, URZ ;  /* 0x0000000112127890 */ /* 0x000fe2000fffe0ff */
[C---:B------:R-:W-:Y:S01]  /*3420*/  ISETP.NE.AND P0, PT, R10.reuse, 0x2, PT ;  /* 0x000000020a00780c */ /* 0x040fe20003f05270 */
[----:B------:R-:W-:Y:S02]  /*3430*/  UIADD3 UR9, UPT, UPT, UR9, 0xb0, URZ ;  /* 0x000000b009097890 */ /* 0x000fe4000fffe0ff */
[----:B------:R-:W-:Y:S01]  /*3440*/  UISETP.NE.AND UP0, UPT, UR18, 0x4, UPT ;  /* 0x000000041200788c */ /* 0x000fe2000bf05270 */
[----:B-12---:R-:W-:Y:S02]  /*3450*/  SEL R0, RZ, 0x1, P0 ;  /* 0x00000001ff007807 */ /* 0x006fe40000000000 */
[----:B------:R-:W-:Y:S01]  /*3460*/  SEL R10, R10, RZ, P0 ;  /* 0x000000ff0a0a7207 */ /* 0x000fe20000000000 */
[----:B------:R-:W-:Y:S01]  /*3470*/  USEL UR4, URZ, 0x1, UP0 ;  /* 0x00000001ff047887 */ /* 0x000fe20008000000 */
[----:B------:R-:W-:Y:S01]  /*3480*/  LOP3.LUT R9, R9, R0, RZ, 0x3c, !PT ;  /* 0x0000000009097212 */ /* 0x000fe200078e3cff */
[----:B------:R-:W-:Y:S01]  /*3490*/  USEL UR18, UR18, URZ, UP0 ;  /* 0x000000ff12127287 */ /* 0x000fe20008000000 */
[----:B------:R1:W-:Y:S03]  /*34a0*/  UTCBAR [UR9], URZ ;  /* 0x000000ff090073e9 */ /* 0x0003e600080000ff */
[----:B------:R-:W-:Y:S01]  /*34b0*/  LOP3.LUT R11, R11, UR4, RZ, 0x3c, !PT ;  /* 0x000000040b0b7c12 */ /* 0x000fe2000f8e3cff */
[----:B------:R-:W-:Y:S07]  /*34c0*/  @P1 BRA `(.L_x_61) ;  /* 0xfffffff800c41947 */ /* 0x000fee000383ffff */
[----:B------:R-:W2:Y:S01]  /*34d0*/  S2UR UR4, SR_CgaCtaId ;  /* 0x00000000000479c3 */ /* 0x000ea20000008800 */
[----:B------:R-:W-:Y:S01]  /*34e0*/  ELECT P0, URZ, PT ;  /* 0x0000000000ff782f */ /* 0x000fe20003800000 */
[----:B------:R-:W-:Y:S01]  /*34f0*/  IMAD.MOV.U32 R0, RZ, RZ, 0x1 ;  /* 0x00000001ff007424 */ /* 0x000fe200078e00ff */
[----:B------:R-:W-:Y:S01]  /*3500*/  UIADD3 UR6, UPT, UPT, UR6, 0xd0, URZ ;  /* 0x000000d006067890 */ /* 0x000fe2000fffe0ff */
[----:B------:R-:W-:Y:S01]  /*3510*/  SHF.L.U32 R3, R11, 0x1f, RZ ;  /* 0x0000001f0b037819 */ /* 0x000fe200000006ff */
[----:B------:R-:W-:-:S03]  /*3520*/  UMOV UR5, 0x40 ;  /* 0x0000004000057882 */ /* 0x000fc60000000000 */
[----:B------:R-:W-:Y:S01]  /*3530*/  UVIRTCOUNT.DEALLOC.SMPOOL 0x80 ;  /* 0x000000800000784c */ /* 0x000fe20000000000 */
[----:B--2---:R-:W-:Y:S02]  /*3540*/  ULEA UR4, UR4, UR5, 0x18 ;  /* 0x0000000504047291 */ /* 0x004fe4000f8ec0ff */
[----:B------:R-:W-:-:S07]  /*3550*/  ULEA UR5, UR18, UR6, 0x3 ;  /* 0x0000000612057291 */ /* 0x000fce000f8e18ff */
[----:B------:R2:W-:Y:S02]  /*3560*/  @P0 STS.U8 [UR4+0x1c], R0 ;  /* 0x00001c00ff000988 */ /* 0x0005e40008000004 */
[----:B------:R-:W3:Y:S02]  /*3570*/  SYNCS.PHASECHK.TRANS64.TRYWAIT P0, [UR5], R3 ;  /* 0x00000003ff0075a7 */ /* 0x000ee40008001105 */
[----:B--23--:R-:W-:Y:S05]  /*3580*/  @!P0 BRA `(.L_x_62) ;  /* 0x0000004000948947 */ /* 0x00cfea0003800000 */
.L_x_131:
[----:B------:R-:W-:-:S04]  /*3590*/  UIADD3 UR7, UPT, UPT, UR18, 0x1, URZ ;  /* 0x0000000112077890 */ /* 0x000fc8000fffe0ff */
[----:B------:R-:W-:-:S04]  /*35a0*/  UISETP.NE.AND UP0, UPT, UR7, 0x4, UPT ;  /* 0x000000040700788c */ /* 0x000fc8000bf05270 */
[----:B------:R-:W-:Y:S02]  /*35b0*/  USEL UR8, URZ, 0x1, UP0 ;  /* 0x00000001ff087887 */ /* 0x000fe40008000000 */
[----:B------:R-:W-:-:S04]  /*35c0*/  USEL UR7, UR7, URZ, UP0 ;  /* 0x000000ff07077287 */ /* 0x000fc80008000000 */
[----:B------:R-:W-:Y:S01]  /*35d0*/  ULEA UR5, UR7, UR6, 0x3 ;  /* 0x0000000607057291 */ /* 0x000fe2000f8e18ff */
[----:B------:R-:W-:-:S04]  /*35e0*/  LOP3.LUT R2, R11, UR8, RZ, 0x3c, !PT ;  /* 0x000000080b027c12 */ /* 0x000fc8000f8e3cff */
[----:B--2---:R-:W-:-:S04]  /*35f0*/  SHF.L.U32 R3, R2, 0x1f, RZ ;  /* 0x0000001f02037819 */ /* 0x004fc800000006ff */
[----:B------:R-:W2:Y:S02]  /*3600*/  SYNCS.PHASECHK.TRANS64.TRYWAIT P0, [UR5], R3 ;  /* 0x00000003ff0075a7 */ /* 0x000ea40008001105 */
[----:B--2---:R-:W-:Y:S05]  /*3610*/  @!P0 BRA `(.L_x_63) ;  /* 0x0000004000888947 */ /* 0x004fea0003800000 */
.L_x_133:
        /* <DEDUP_REMOVED lines=9> */
.L_x_135:
[----:B------:R-:W-:-:S04]  /*36b0*/  UIADD3 UR7, UPT, UPT, UR7, 0x1, URZ ;  /* 0x0000000107077890 */ /* 0x000fc8000fffe0ff */
[----:B------:R-:W-:-:S04]  /*36c0*/  UISETP.NE.AND UP0, UPT, UR7, 0x4, UPT ;  /* 0x000000040700788c */ /* 0x000fc8000bf05270 */
[----:B------:R-:W-:Y:S02]  /*36d0*/  USEL UR5, URZ, 0x1, UP0 ;  /* 0x00000001ff057887 */ /* 0x000fe40008000000 */
[----:B------:R-:W-:-:S04]  /*36e0*/  USEL UR7, UR7, URZ, UP0 ;  /* 0x000000ff07077287 */ /* 0x000fc80008000000 */
[----:B------:R-:W-:Y:S01]  /*36f0*/  ULEA UR7, UR7, UR6, 0x3 ;  /* 0x0000000607077291 */ /* 0x000fe2000f8e18ff */
[----:B--2---:R-:W-:-:S04]  /*3700*/  LOP3.LUT R3, R2, UR5, RZ, 0x3c, !PT ;  /* 0x0000000502037c12 */ /* 0x004fc8000f8e3cff */
[----:B------:R-:W-:-:S04]  /*3710*/  SHF.L.U32 R3, R3, 0x1f, RZ ;  /* 0x0000001f03037819 */ /* 0x000fc800000006ff */
[----:B------:R-:W2:Y:S02]  /*3720*/  SYNCS.PHASECHK.TRANS64.TRYWAIT P0, [UR7], R3 ;  /* 0x00000003ff0075a7 */ /* 0x000ea40008001107 */
[----:B--2---:R-:W-:Y:S05]  /*3730*/  @!P0 BRA `(.L_x_65) ;  /* 0x0000004000708947 */ /* 0x004fea0003800000 */
.L_x_137:
[----:B------:R-:W-:Y:S01]  /*3740*/  NOP ;  /* 0x0000000000007918 */ /* 0x000fe20000000000 */
[----:B--2---:R-:W2:Y:S01]  /*3750*/  LDS R0, [UR4+0x14] ;  /* 0x00001404ff007984 */ /* 0x004ea20008000800 */
[----:B------:R-:W-:Y:S01]  /*3760*/  ULOP3.LUT UR6, UR19, 0xffff, URZ, 0xc0, !UPT ;  /* 0x0000ffff13067892 */ /* 0x000fe2000f8ec0ff */
[----:B------:R-:W-:Y:S01]  /*3770*/  UMOV UR8, 0xffff ;  /* 0x0000ffff00087882 */ /* 0x000fe20000000000 */
[----:B------:R-:W-:Y:S02]  /*3780*/  UMOV UR5, 0x1 ;  /* 0x0000000100057882 */ /* 0x000fe40000000000 */
[----:B------:R-:W-:-:S04]  /*3790*/  USHF.R.U32.HI UR6, URZ, 0x5, UR6 ;  /* 0x00000005ff067899 */ /* 0x000fc80008011606 */
[----:B------:R-:W-:Y:S02]  /*37a0*/  USHF.L.U32 UR8, UR8, UR6, URZ ;  /* 0x0000000608087299 */ /* 0x000fe400080006ff */
[----:B------:R-:W-:-:S04]  /*37b0*/  USHF.L.U32 UR5, UR5, UR6, URZ ;  /* 0x0000000605057299 */ /* 0x000fc800080006ff */
[----:B--2---:R-:W-:-:S04]  /*37c0*/  LOP3.LUT R0, R0, UR8, RZ, 0xc0, !PT ;  /* 0x0000000800007c12 */ /* 0x004fc8000f8ec0ff */
[----:B------:R-:W-:-:S13]  /*37d0*/  ISETP.NE.AND P0, PT, R0, UR8, PT ;  /* 0x0000000800007c0c */ /* 0x000fda000bf05270 */
[----:B------:R-:W-:Y:S05]  /*37e0*/  @P0 BRA `(.L_x_66) ;  /* 0x0000000000580947 */ /* 0x000fea0003800000 */
[----:B------:R-:W2:Y:S02]  /*37f0*/  LDS R0, [UR4+0x18] ;  /* 0x00001804ff007984 */ /* 0x000ea40008000800 */
[----:B--2---:R-:W-:-:S04]  /*3800*/  LOP3.LUT R0, R0, UR5, RZ, 0xc0, !PT ;  /* 0x0000000500007c12 */ /* 0x004fc8000f8ec0ff */
[----:B------:R-:W-:-:S13]  /*3810*/  ISETP.NE.AND P0, PT, R0, UR5, PT ;  /* 0x0000000500007c0c */ /* 0x000fda000bf05270 */
[----:B------:R-:W-:Y:S05]  /*3820*/  @P0 BRA `(.L_x_67) ;  /* 0x00000000003c0947 */ /* 0x000fea0003800000 */
[----:B------:R-:W2:Y:S01]  /*3830*/  S2R R2, SR_LANEID ;  /* 0x0000000000027919 */ /* 0x000ea20000000000 */
[----:B------:R-:W-:Y:S01]  /*3840*/  ULOP3.LUT UR8, URZ, UR8, URZ, 0x33, !UPT ;  /* 0x00000008ff087292 */ /* 0x000fe2000f8e33ff */
[----:B------:R-:W-:Y:S01]  /*3850*/  LOP3.LUT R4, RZ, UR5, RZ, 0x33, !PT ;  /* 0x00000005ff047c12 */ /* 0x000fe2000f8e33ff */
[----:B------:R-:W-:Y:S02]  /*3860*/  VOTEU.ANY UR7, UPT, PT ;  /* 0x0000000000077886 */ /* 0x000fe400038e0100 */
[----:B------:R-:W-:Y:S01]  /*3870*/  UFLO.U32 UR7, UR7 ;  /* 0x00000007000772bd */ /* 0x000fe200080e0000 */
[----:B------:R-:W3:Y:S01]  /*3880*/  REDUX UR5, R4 ;  /* 0x00000000040573c4 */ /* 0x000ee20000000000 */
[----:B------:R-:W-:-:S06]  /*3890*/  IMAD.U32 R0, RZ, RZ, UR8 ;  /* 0x00000008ff007e24 */ /* 0x000fcc000f8e00ff */
[----:B------:R1:W-:Y:S01]  /*38a0*/  UTCATOMSWS.AND URZ, UR8 ;  /* 0x0000000800ff79e3 */ /* 0x0003e20008000000 */
[----:B------:R-:W4:Y:S01]  /*38b0*/  REDUX UR6, R0 ;  /* 0x00000000000673c4 */ /* 0x000f220000000000 */
[----:B--2---:R-:W-:Y:S01]  /*38c0*/  ISETP.EQ.U32.AND P0, PT, R2, UR7, PT ;  /* 0x0000000702007c0c */ /* 0x004fe2000bf02070 */
[----:B---3--:R-:W-:Y:S01]  /*38d0*/  IMAD.U32 R2, RZ, RZ, UR5 ;  /* 0x00000005ff027e24 */ /* 0x008fe2000f8e00ff */
[----:B----4-:R-:W-:-:S11]  /*38e0*/  MOV R3, UR6 ;  /* 0x0000000600037c02 */ /* 0x010fd60008000f00 */
[----:B------:R1:W-:Y:S04]  /*38f0*/  @P0 ATOMS.AND RZ, [UR4+0x14], R3 ;  /* 0x00001403ffff098c */ /* 0x0003e8000a800004 */
[----:B------:R1:W-:Y:S01]  /*3900*/  @P0 ATOMS.AND RZ, [UR4+0x18], R2 ;  /* 0x00001802ffff098c */ /* 0x0003e2000a800004 */
[----:B------:R-:W-:Y:S05]  /*3910*/  BRA `(.L_x_68) ;  /* 0x0000000000147947 */ /* 0x000fea0003800000 */
.L_x_67:
[----:B------:R-:W-:Y:S02]  /*3920*/  MOV R2, 0x3940 ;  /* 0x0000394000027802 */ /* 0x000fe40000000f00 */
[----:B-1--45:R-:W-:Y:S05]  /*3930*/  CALL.REL.NOINC `($__internal_0_$__cuda_sm10x_tcgen05_guardrail_trap_col_being_dealloced_not_returned_by_alloc) ;  /* 0x0000004000cc7944 */ /* 0x032fea0003c00000 */
[----:B------:R-:W-:Y:S05]  /*3940*/  BRA `(.L_x_68) ;  /* 0x0000000000087947 */ /* 0x000fea0003800000 */
.L_x_66:
[----:B------:R-:W-:Y:S02]  /*3950*/  MOV R2, 0x3970 ;  /* 0x0000397000027802 */ /* 0x000fe40000000f00 */
[----:B-1--45:R-:W-:Y:S05]  /*3960*/  CALL.REL.NOINC `($__internal_2_$__cuda_sm10x_tcgen05_guardrail_trap_unallocated_columns_being_dealloced) ;  /* 0x0000004000d87944 */ /* 0x032fea0003c00000 */
.L_x_68:
[----:B------:R-:W-:Y:S01]  /*3970*/  NOP ;  /* 0x0000000000007918 */ /* 0x000fe20000000000 */
[----:B-1----:R-:W-:Y:S05]  /*3980*/  EXIT ;  /* 0x000000000000794d */ /* 0x002fea0003800000 */
.L_x_50:
[----:B------:R-:W-:-:S09]  /*3990*/  UISETP.NE.OR UP2, UPT, UR8, 0x3, !UP2 ;  /* 0x000000030800788c */ /* 0x000fd2000d745670 */
[----:B------:R-:W-:Y:S05]  /*39a0*/  BRA.U UP2, `(.L_x_69) ;  /* 0x0000000d02407547 */ /* 0x000fea000b800000 */
[----:B------:R-:W1:Y:S01]  /*39b0*/  LDC R0, c[0x0][0xb30] ;  /* 0x0002cc00ff007b82 */ /* 0x000e620000000800 */
[----:B------:R-:W2:Y:S01]  /*39c0*/  LDCU.64 UR8, c[0x0][0x888] ;  /* 0x00011100ff0877ac */ /* 0x000ea20008000a00 */
[----:B------:R-:W-:Y:S02]  /*39d0*/  HFMA2 R29, -RZ, RZ, 0, 0 ;  /* 0x00000000ff1d7431 */ /* 0x000fe400000001ff */
[----:B------:R-:W-:Y:S01]  /*39e0*/  IMAD.MOV.U32 R31, RZ, RZ, 0x1 ;  /* 0x00000001ff1f7424 */ /* 0x000fe200078e00ff */
[----:B------:R-:W-:Y:S01]  /*39f0*/  MOV R23, 0x1000 ;  /* 0x0000100000177802 */ /* 0x000fe20000000f00 */
[----:B------:R-:W4:Y:S01]  /*3a00*/  LDCU.64 UR4, c[0x0][0x890] ;  /* 0x00011200ff0477ac */ /* 0x000f220008000a00 */
[----:B------:R-:W-:Y:S01]  /*3a10*/  IMAD.MOV.U32 R30, RZ, RZ, RZ ;  /* 0x000000ffff1e7224 */ /* 0x000fe200078e00ff */
[----:B------:R-:W3:Y:S01]  /*3a20*/  LDC R19, c[0x0][0x370] ;  /* 0x0000dc00ff137b82 */ /* 0x000ee20000000800 */
[----:B------:R-:W-:Y:S01]  /*3a30*/  UMOV UR7, 0x400 ;  /* 0x0000040000077882 */ /* 0x000fe20000000000 */
[----:B------:R-:W-:-:S02]  /*3a40*/  UPLOP3.LUT UP1, UPT, UPT, UPT, UPT, 0x40, 0x4 ;  /* 0x000000000004789c */ /* 0x000fc40003f2e870 */
[----:B------:R-:W-:-:S04]  /*3a50*/  ULEA UR7, UR37, UR7, 0x18 ;  /* 0x0000000725077291 */ /* 0x000fc8000f8ec0ff */
[----:B------:R-:W3:Y:S01]  /*3a60*/  LDC R2, c[0x0][0xb0c] ;  /* 0x0002c300ff027b82 */ /* 0x000ee20000000800 */
[----:B------:R-:W-:Y:S02]  /*3a70*/  UIADD3 UR13, UPT, UPT, UR7, 0x68, URZ ;  /* 0x00000068070d7890 */ /* 0x000fe4000fffe0ff */
[----:B--2---:R-:W-:Y:S02]  /*3a80*/  UISETP.NE.U32.AND UP2, UPT, UR8, URZ, UPT ;  /* 0x000000ff0800728c */ /* 0x004fe4000bf45070 */
[----:B------:R-:W-:Y:S02]  /*3a90*/  UIADD3 UR17, UPT, UPT, UR7, 0x60, URZ ;  /* 0x0000006007117890 */ /* 0x000fe4000fffe0ff */
[----:B----4-:R-:W-:Y:S01]  /*3aa0*/  UISETP.NE.U32.AND UP3, UPT, UR4, URZ, UPT ;  /* 0x000000ff0400728c */ /* 0x010fe2000bf65070 */
[----:B------:R-:W2:Y:S01]  /*3ab0*/  LDC R18, c[0x0][0xb20] ;  /* 0x0002c800ff127b82 */ /* 0x000ea20000000800 */
[----:B-1----:R-:W-:Y:S01]  /*3ac0*/  ISETP.NE.AND P1, PT, R0, 0x1, PT ;  /* 0x000000010000780c */ /* 0x002fe20003f25270 */
[----:B------:R-:W-:-:S02]  /*3ad0*/  UISETP.NE.AND.EX UP2, UPT, UR9, URZ, UPT, UP2 ;  /* 0x000000ff0900728c */ /* 0x000fc4000bf45320 */
[----:B------:R-:W-:Y:S02]  /*3ae0*/  UPRMT UR13, UR37, 0x654, UR13 ;  /* 0x00000654250d7896 */ /* 0x000fe4000800000d */
[----:B------:R-:W-:Y:S02]  /*3af0*/  UISETP.NE.AND.EX UP3, UPT, UR5, URZ, UPT, UP3 ;  /* 0x000000ff0500728c */ /* 0x000fe4000bf65330 */
[----:B------:R-:W1:Y:S08]  /*3b00*/  LDC.64 R32, c[0x0][0x348] ;  /* 0x0000d200ff207b82 */ /* 0x000e700000000a00 */
[----:B------:R-:W4:Y:S08]  /*3b10*/  LDC.64 R16, c[0x0][0xb10] ;  /* 0x0002c400ff107b82 */ /* 0x000f300000000a00 */
[----:B------:R-:W1:Y:S08]  /*3b20*/  LDC.64 R6, c[0x0][0xb18] ;  /* 0x0002c600ff067b82 */ /* 0x000e700000000a00 */
[----:B------:R-:W1:Y:S08]  /*3b30*/  LDC.64 R4, c[0x0][0xb28] ;  /* 0x0002ca00ff047b82 */ /* 0x000e700000000a00 */
[----:B--23--:R-:W1:Y:S02]  /*3b40*/  LDC R22, c[0x0][0x374] ;  /* 0x0000dd00ff167b82 */ /* 0x00ce640000000800 */
.L_x_78:
[C---:B------:R-:W-:Y:S02]  /*3b50*/  LEA R0, R30.reuse, UR7, 0x3 ;  /* 0x000000071e007c11 */ /* 0x040fe4000f8e18ff */
[----:B------:R-:W-:Y:S02]  /*3b60*/  SHF.L.U32 R3, R29, 0x1f, RZ ;  /* 0x0000001f1d037819 */ /* 0x000fe400000006ff */
[----:B------:R-:W-:Y:S02]  /*3b70*/  LEA R24, R30, UR7, 0x4 ;  /* 0x000000071e187c11 */ /* 0x000fe4000f8e20ff */
[----:B--2---:R-:W2:Y:S02]  /*3b80*/  SYNCS.PHASECHK.TRANS64.TRYWAIT P0, [R0+URZ+0x90], R3 ;  /* 0x00009003000075a7 */ /* 0x004ea400080011ff */
[----:B--2---:R-:W-:Y:S05]  /*3b90*/  @!P0 BRA `(.L_x_70) ;  /* 0x0000003c00708947 */ /* 0x004fea0003800000 */
.L_x_138:
[----:B------:R-:W-:Y:S01]  /*3ba0*/  ISETP.GE.AND P0, PT, R40, 0x1, PT ;  /* 0x000000012800780c */ /* 0x000fe20003f06270 */
[----:B------:R-:W3:Y:S01]  /*3bb0*/  LDS.128 R24, [R24+0x120] ;  /* 0x0001200018187984 */ /* 0x000ee20000000c00 */
[----:B--2---:R-:W-:Y:S01]  /*3bc0*/  VIADD R0, R0, 0xa0 ;  /* 0x000000a000007836 */ /* 0x004fe20000000000 */
[----:B------:R-:W-:Y:S01]  /*3bd0*/  @!PT LDS RZ, [RZ] ;  /* 0x00000000fffff984 */ /* 0x000fe20000000800 */
[----:B------:R-:W-:Y:S01]  /*3be0*/  @!PT LDS RZ, [RZ] ;  /* 0x00000000fffff984 */ /* 0x000fe20000000800 */
[----:B------:R-:W-:Y:S01]  /*3bf0*/  @!PT LDS RZ, [RZ] ;  /* 0x00000000fffff984 */ /* 0x000fe20000000800 */
[----:B------:R-:W-:Y:S01]  /*3c00*/  @!PT LDS RZ, [RZ] ;  /* 0x00000000fffff984 */ /* 0x000fe20000000800 */
[----:B------:R2:W-:Y:S06]  /*3c10*/  MEMBAR.ALL.CTA ;  /* 0x0000000000007992 */ /* 0x0005ec0000008000 */
[----:B--2---:R-:W2:Y:S01]  /*3c20*/  FENCE.VIEW.ASYNC.S ;  /* 0x00000000000073c6 */ /* 0x004ea20000000000 */
[----:B------:R-:W-:Y:S04]  /*3c30*/  PRMT R0, RZ, 0x654, R0 ;  /* 0x00000654ff007816 */ /* 0x000fe80000000000 */
[----:B--2---:R2:W-:Y:S01]  /*3c40*/  SYNCS.ARRIVE.TRANS64.RED.A1T0 RZ, [R0+URZ], RZ ;  /* 0x000000ff00ff79a7 */ /* 0x0045e200081004ff */
[----:B---3--:R-:W-:Y:S11]  /*3c50*/  LOP3.LUT P3, RZ, R26, 0x1, RZ, 0xc0, !PT ;  /* 0x000000011aff7812 */ /* 0x008ff6000786c0ff */
[----:B------:R-:W-:Y:S02]  /*3c60*/  @!UPT UIADD3 URZ, UPT, UPT, URZ, URZ, URZ ;  /* 0x000000fffffff290 */ /* 0x000fe4000fffe0ff */
[----:B------:R-:W-:Y:S02]  /*3c70*/  @P3 MOV R13, R24 ;  /* 0x00000018000d3202 */ /* 0x000fe40000000f00 */
[----:B------:R-:W-:Y:S01]  /*3c80*/  @P3 LOP3.LUT R8, R25, 0xffff, RZ, 0xc0, !PT ;  /* 0x0000ffff19083812 */ /* 0x000fe200078ec0ff */
[----:B--2---:R-:W-:Y:S06]  /*3c90*/  @!P0 BRA `(.L_x_71) ;  /* 0x0000000000a48947 */ /* 0x004fec0003800000 */
[----:B-1----:R-:W-:Y:S01]  /*3ca0*/  IMAD.HI.U32 R35, R22, R7, RZ ;  /* 0x0000000716237227 */ /* 0x002fe200078e00ff */
[----:B------:R-:W-:Y:S02]  /*3cb0*/  ISETP.NE.AND P0, PT, R6, 0x1, PT ;  /* 0x000000010600780c */ /* 0x000fe40003f05270 */
[----:B------:R-:W-:Y:S01]  /*3cc0*/  ISETP.NE.AND P2, PT, R40, 0x1, PT ;  /* 0x000000012800780c */ /* 0x000fe20003f45270 */
[----:B----4-:R-:W-:Y:S01]  /*3cd0*/  IMAD.HI.U32 R34, R19, R16, RZ ;  /* 0x0000001013227227 */ /* 0x010fe200078e00ff */
[----:B------:R-:W-:Y:S02]  /*3ce0*/  SHF.R.U32.HI R35, RZ, R18, R35 ;  /* 0x00000012ff237219 */ /* 0x000fe40000011623 */
[----:B------:R-:W-:Y:S01]  /*3cf0*/  ISETP.NE.AND P4, PT, R2, 0x1, PT ;  /* 0x000000010200780c */ /* 0x000fe20003f85270 */
[----:B------:R-:W-:Y:S01]  /*3d00*/  IMAD.HI.U32 R36, R13, R16, RZ ;  /* 0x000000100d247227 */ /* 0x000fe200078e00ff */
[----:B------:R-:W-:Y:S02]  /*3d10*/  SHF.R.U32.HI R34, RZ, R17, R34 ;  /* 0x00000011ff227219 */ /* 0x000fe40000011622 */
[----:B------:R-:W-:Y:S01]  /*3d20*/  SEL R3, R22, R35, !P0 ;  /* 0x0000002316037207 */ /* 0x000fe20004000000 */
[C---:B------:R-:W-:Y:S01]  /*3d30*/  IMAD.HI.U32 R35, R8.reuse, R7, RZ ;  /* 0x0000000708237227 */ /* 0x040fe200078e00ff */
[----:B------:R-:W-:Y:S02]  /*3d40*/  SEL R11, R19, R34, !P4 ;  /* 0x00000022130b7207 */ /* 0x000fe40006000000 */
[----:B------:R-:W-:Y:S01]  /*3d50*/  SHF.R.U32.HI R36, RZ, R17, R36 ;  /* 0x00000011ff247219 */ /* 0x000fe20000011624 */
[----:B------:R-:W-:Y:S01]  /*3d60*/  IMAD.HI.U32 R38, R3, R4, RZ ;  /* 0x0000000403267227 */ /* 0x000fe200078e00ff */
[----:B------:R-:W-:Y:S03]  /*3d70*/  SHF.R.U32.HI R35, RZ, R18, R35 ;  /* 0x00000012ff237219 */ /* 0x000fe60000011623 */
[----:B------:R-:W-:Y:S01]  /*3d80*/  IMAD.HI.U32 R34, R11, R4, RZ ;  /* 0x000000040b227227 */ /* 0x000fe200078e00ff */
[----:B------:R-:W-:Y:S02]  /*3d90*/  @P2 SHF.R.U32.HI R3, RZ, R5, R38 ;  /* 0x00000005ff032219 */ /* 0x000fe40000011626 */
[----:B------:R-:W-:Y:S02]  /*3da0*/  SEL R9, R8, R35, !P0 ;  /* 0x0000002308097207 */ /* 0x000fe40004000000 */
[----:B------:R-:W-:Y:S01]  /*3db0*/  @P2 SHF.R.U32.HI R11, RZ, R5, R34 ;  /* 0x00000005ff0b2219 */ /* 0x000fe20000011622 */
[C---:B------:R-:W-:Y:S01]  /*3dc0*/  IMAD R10, R40.reuse, R3, RZ ;  /* 0x00000003280a7224 */ /* 0x040fe200078e02ff */
[----:B------:R-:W-:Y:S01]  /*3dd0*/  SEL R3, R13, R36, !P4 ;  /* 0x000000240d037207 */ /* 0x000fe20006000000 */
[C---:B------:R-:W-:Y:S03]  /*3de0*/  IMAD.HI.U32 R14, R9.reuse, R4, RZ ;  /* 0x00000004090e7227 */ /* 0x040fe600078e00ff */
[----:B------:R-:W-:Y:S01]  /*3df0*/  ISETP.GE.AND P0, PT, R9, R10, PT ;  /* 0x0000000a0900720c */ /* 0x000fe20003f06270 */
[C---:B------:R-:W-:Y:S01]  /*3e00*/  IMAD R12, R40.reuse, R11, RZ ;  /* 0x0000000b280c7224 */ /* 0x040fe200078e02ff */
[-C--:B------:R-:W-:Y:S04]  /*3e10*/  SHF.R.U32.HI R14, RZ, R5.reuse, R14 ;  /* 0x00000005ff0e7219 */ /* 0x080fe8000001160e */
[----:B------:R-:W-:Y:S02]  /*3e20*/  ISETP.GE.OR P0, PT, R3, R12, P0 ;  /* 0x0000000c0300720c */ /* 0x000fe40000706670 */
[----:B------:R-:W-:Y:S05]  /*3e30*/  SEL R15, R9, R14, !P2 ;  /* 0x0000000e090f7207 */ /* 0x000fea0005000000 */
[----:B------:R-:W-:Y:S04]  /*3e40*/  IMAD.MOV R14, RZ, RZ, -R15 ;  /* 0x000000ffff0e7224 */ /* 0x000fe800078e0a0f */
[----:B------:R-:W-:Y:S02]  /*3e50*/  IMAD R14, R40, R14, R9 ;  /* 0x0000000e280e7224 */ /* 0x000fe400078e0209 */
[C---:B------:R-:W-:Y:S05]  /*3e60*/  @!P0 IMAD.HI.U32 R10, R3.reuse, R4, RZ ;  /* 0x00000004030a8227 */ /* 0x040fea00078e00ff */
[----:B------:R-:W-:Y:S04]  /*3e70*/  @!P0 SHF.R.U32.HI R10, RZ, R5, R10 ;  /* 0x00000005ff0a8219 */ /* 0x000fe8000001160a */
[----:B------:R-:W-:Y:S01]  /*3e80*/  @!P0 SEL R0, R3, R10, !P2 ;  /* 0x0000000a03008207 */ /* 0x000fe20005000000 */
[----:B------:R-:W-:Y:S03]  /*3e90*/  IMAD.MOV R10, RZ, RZ, -R3 ;  /* 0x000000ffff0a7224 */ /* 0x000fe600078e0a03 */
[----:B------:R-:W-:Y:S01]  /*3ea0*/  @!P0 IADD3 R15, PT, PT, R15, -R0, RZ ;  /* 0x800000000f0f8210 */ /* 0x000fe20007ffe0ff */
[----:B------:R-:W-:Y:S01]  /*3eb0*/  @!P0 IMAD R0, R11, R14, R0 ;  /* 0x0000000e0b008224 */ /* 0x000fe200078e0200 */
[----:B------:R-:W-:Y:S01]  /*3ec0*/  IADD3 R11, PT, PT, -R9, RZ, RZ ;  /* 0x000000ff090b7210 */ /* 0x000fe20007ffe1ff */
[----:B------:R-:W-:Y:S02]  /*3ed0*/  IMAD R13, R2, R10, R13 ;  /* 0x0000000a020d7224 */ /* 0x000fe400078e020d */
[----:B------:R-:W-:Y:S02]  /*3ee0*/  @!P0 IMAD R9, R15, R40, R3 ;  /* 0x000000280f098224 */ /* 0x000fe400078e0203 */
[----:B------:R-:W-:Y:S02]  /*3ef0*/  @!P0 IMAD.MOV.U32 R3, RZ, RZ, R0 ;  /* 0x000000ffff038224 */ /* 0x000fe400078e0000 */
[----:B------:R-:W-:Y:S02]  /*3f00*/  IMAD R8, R6, R11, R8 ;  /* 0x0000000b06087224 */ /* 0x000fe400078e0208 */
[----:B------:R-:W-:Y:S02]  /*3f10*/  IMAD R13, R3, R2, R13 ;  /* 0x00000002030d7224 */ /* 0x000fe400078e020d */
[----:B------:R-:W-:Y:S02]  /*3f20*/  IMAD R8, R9, R6, R8 ;  /* 0x0000000609087224 */ /* 0x000fe400078e0208 */
.L_x_71:
[----:B------:R-:W-:Y:S05]  /*3f30*/  BRA.U UP1, `(.L_x_72) ;  /* 0x0000000101107547 */ /* 0x000fea000b800000 */
[----:B------:R-:W-:Y:S04]  /*3f40*/  MOV R0, UR6 ;  /* 0x0000000600007c02 */ /* 0x000fe80008000f00 */
[----:B------:R-:W-:Y:S04]  /*3f50*/  SHF.L.U32 R3, R0, 0x1f, RZ ;  /* 0x0000001f00037819 */ /* 0x000fe800000006ff */
[----:B------:R-:W2:Y:S02]  /*3f60*/  SYNCS.PHASECHK.TRANS64.TRYWAIT P0, [UR7+0x88], R3 ;  /* 0x00008803ff0075a7 */ /* 0x000ea40008001107 */
[----:B--2---:R-:W-:Y:S05]  /*3f70*/  @!P0 BRA `(.L_x_73) ;  /* 0x00000038008c8947 */ /* 0x004fea0003800000 */
.L_x_72:
[----:B------:R-:W-:Y:S02]  /*3f80*/  R2UR UR19, R21 ;  /* 0x00000000151372ca */ /* 0x000fe400000e0000 */
[----:B------:R-:W-:Y:S02]  /*3f90*/  R2UR UR18, R20 ;  /* 0x00000000141272ca */ /* 0x000fe400000e0000 */
[----:B------:R-:W-:Y:S02]  /*3fa0*/  ISETP.NE.U32.AND P2, PT, RZ, UR4, PT ;  /* 0x00000004ff007c0c */ /* 0x000fe4000bf45070 */
[----:B------:R-:W-:Y:S02]  /*3fb0*/  SHF.L.U32 R12, R31, 0x1f, RZ ;  /* 0x0000001f1f0c7819 */ /* 0x000fe400000006ff */
[----:B------:R-:W-:Y:S05]  /*3fc0*/  ISETP.NE.AND.EX P2, PT, RZ, UR5, PT, P2 ;  /* 0x00000005ff007c0c */ /* 0x000fea000bf45320 */
[----:B------:R-:W-:Y:S02]  /*3fd0*/  USHF.L.U32 UR19, UR19, 0x6, URZ ;  /* 0x0000000613137899 */ /* 0x000fe400080006ff */
[----:B------:R-:W-:Y:S01]  /*3fe0*/  USHF.L.U32 UR18, UR18, 0x7, URZ ;  /* 0x0000000712127899 */ /* 0x000fe200080006ff */
[----:B------:R-:W-:Y:S11]  /*3ff0*/  BRA.U !UP3, `(.L_x_74) ;  /* 0x000000010b347547 */ /* 0x000ff6000b800000 */
[----:B------:R-:W-:Y:S01]  /*4000*/  UPLOP3.LUT UP0, UPT, UPT, UPT, UP2, 0x80, 0x8 ;  /* 0x000000000008789c */ /* 0x000fe20003f0f020 */
[----:B--2---:R-:W-:Y:S02]  /*4010*/  HFMA2 R0, -RZ, RZ, 0, 5.9604644775390625e-08 ;  /* 0x00000001ff007431 */ /* 0x004fe400000001ff */
[----:B------:R-:W-:Y:S03]  /*4020*/  IMAD.MOV.U32 R91, RZ, RZ, 0x1 ;  /* 0x00000001ff5b7424 */ /* 0x000fe600078e00ff */
[----:B------:R-:W-:Y:S05]  /*4030*/  PLOP3.LUT P0, PT, PT, PT, UP0, 0x80, 0x8 ;  /* 0x000000000008781c */ /* 0x000fea0003f0f008 */
[----:B------:R-:W2:Y:S01]  /*4040*/  @UP0 LDCU.64 UR10, c[0x0][0x888] ;  /* 0x00011100ff0a07ac */ /* 0x000ea20008000a00 */
[----:B------:R-:W-:Y:S07]  /*4050*/  @UP0 UIMAD UR8, UR36, UR4, URZ ;  /* 0x00000004240802a4 */ /* 0x000fee000f8e02ff */
[----:B------:R-:W-:Y:S01]  /*4060*/  @!P0 PRMT R91, R0, 0x7610, R91 ;  /* 0x00007610005b8816 */ /* 0x000fe2000000005b */
[----:B--2---:R-:W-:Y:S03]  /*4070*/  @UP0 UIMAD.WIDE UR10, UR8, 0x4, UR10 ;  /* 0x00000004080a08a5 */ /* 0x004fe6000f8e020a */
[----:B------:R-:W2:Y:S03]  /*4080*/  @!UP0 LDCU UR8, c[0x0][0x880] ;  /* 0x00011000ff0887ac */ /* 0x000ea60008000800 */
[----:B------:R-:W-:Y:S01]  /*4090*/  IMAD.U32 R10, RZ, RZ, UR10 ;  /* 0x0000000aff0a7e24 */ /* 0x000fe2000f8e00ff */
[----:B------:R-:W-:Y:S05]  /*40a0*/  MOV R11, UR11 ;  /* 0x0000000b000b7c02 */ /* 0x000fea0008000f00 */
[----:B-----5:R3:W5:Y:S02]  /*40b0*/  @P0 LDG.E R50, desc[UR46][R10.64] ;  /* 0x0000002e0a320981 */ /* 0x020764000c1e1900 */
[----:B--23--:R-:W-:Y:S07]  /*40c0*/  @!P0 IMAD.U32 R50, RZ, RZ, UR8 ;  /* 0x00000008ff328e24 */ /* 0x00cfee000f8e00ff */
.L_x_74:
[----:B-----5:R-:W-:Y:S01]  /*40d0*/  @!P2 ISETP.EQ.AND P0, PT, R50, RZ, PT ;  /* 0x000000ff3200a20c */ /* 0x020fe20003f02270 */
[----:B------:R-:W-:Y:S01]  /*40e0*/  @!UPT UIADD3 URZ, UPT, UPT, URZ, URZ, URZ ;  /* 0x000000fffffff290 */ /* 0x000fe2000fffe0ff */
[----:B------:R-:W-:Y:S11]  /*40f0*/  @!P2 BRA `(.L_x_75) ;  /* 0x000000000014a947 */ /* 0x000ff60003800000 */
[----:B------:R-:W-:Y:S02]  /*4100*/  LOP3.LUT P2, RZ, R91, 0xff, RZ, 0xc0, !PT ;  /* 0x000000ff5bff7812 */ /* 0x000fe4000784c0ff */
[----:B------:R-:W-:Y:S04]  /*4110*/  PLOP3.LUT P0, PT, PT, PT, UP0, 0x80, 0x8 ;  /* 0x000000000008781c */ /* 0x000fe80003f0f008 */
[----:B------:R-:W-:Y:S07]  /*4120*/  PLOP3.LUT P0, PT, P0, PT, PT, 0x8, 0x80 ;  /* 0x000000000080781c */ /* 0x000fee000070e170 */
[----:B------:R-:W-:Y:S11]  /*4130*/  @P2 ISETP.EQ.AND P0, PT, R50, RZ, PT ;  /* 0x000000ff3200220c */ /* 0x000ff60003f02270 */
[----:B------:R-:W-:Y:S02]  /*4140*/  @!UPT UIADD3 URZ, UPT, UPT, URZ, URZ, URZ ;  /* 0x000000fffffff290 */ /* 0x000fe4000fffe0ff */
.L_x_75:
[----:B------:R-:W3:Y:S01]  /*4150*/  SYNCS.PHASECHK.TRANS64.TRYWAIT P2, [UR7+0x70], R12 ;  /* 0x0000700cff0075a7 */ /* 0x000ee20008041107 */
[----:B------:R-:W-:Y:S04]  /*4160*/  ELECT P4, URZ, PT ;  /* 0x0000000000ff782f */ /* 0x000fe80003880000 */
[----:B------:R-:W-:Y:S11]  /*4170*/  PLOP3.LUT P4, PT, P0, P4, PT, 0xf2, 0x2f ;  /* 0x00000000002f781c */ /* 0x000ff60000789e72 */
[----:B------:R-:W-:Y:S02]  /*4180*/  @!UPT UIADD3 URZ, UPT, UPT, URZ, URZ, URZ ;  /* 0x000000fffffff290 */ /* 0x000fe4000fffe0ff */
[----:B-1----:R-:W-:Y:S05]  /*4190*/  @!P4 IADD3 R21, P0, PT, R32, 0x580, RZ ;  /* 0x000005802015c810 */ /* 0x002fea0007f1e0ff */
[----:B------:R-:W-:Y:S01]  /*41a0*/  @!P4 IMAD.X R20, RZ, RZ, R33, P0 ;  /* 0x000000ffff14c224 */ /* 0x000fe200000e0621 */
[----:B---3--:R-:W-:Y:S07]  /*41b0*/  @!P2 BRA `(.L_x_76) ;  /* 0x000000380014a947 */ /* 0x008fee0003800000 */
.L_x_141:
[----:B------:R-:W3:Y:S01]  /*41c0*/  LDC.64 R14, c[0x0][0xb10] ;  /* 0x0002c400ff0e7b82 */ /* 0x000ee20000000a00 */
[----:B------:R-:W-:Y:S01]  /*41d0*/  @!P4 R2UR UR8, R20 ;  /* 0x000000001408c2ca */ /* 0x000fe200000e0000 */
[----:B------:R-:W-:Y:S01]  /*41e0*/  VOTEU.ALL UP1, P4 ;  /* 0x0000000000ff7886 */ /* 0x000fe20002020000 */
[----:B------:R-:W-:Y:S01]  /*41f0*/  @!P4 R2UR UR9, R21 ;  /* 0x000000001509c2ca */ /* 0x000fe200000e0000 */
[----:B------:R-:W-:Y:S01]  /*4200*/  UMOV UR10, 0x0 ;  /* 0x00000000000a7882 */ /* 0x000fe20000000000 */
[----:B------:R-:W-:Y:S03]  /*4210*/  UMOV UR11, 0x10000000 ;  /* 0x10000000000b7882 */ /* 0x000fe60000000000 */
[----:B------:R-:W5:Y:S01]  /*4220*/  LDC.64 R10, c[0x0][0xb18] ;  /* 0x0002c600ff0a7b82 */ /* 0x000f620000000a00 */
[----:B------:R-:W-:Y:S01]  /*4230*/  @!UP1 UIADD3 UR16, UPT, UPT, UR7, 0x200, URZ ;  /* 0x0000020007109890 */ /* 0x000fe2000fffe0ff */
[----:B------:R-:W-:Y:S01]  /*4240*/  @P3 SHF.R.U32.HI R28, RZ, 0x10, R25 ;  /* 0x00000010ff1c3819 */ /* 0x000fe20000011619 */
[----:B------:R-:W-:Y:S01]  /*4250*/  VOTEU.ALL UP1, P4 ;  /* 0x0000000000ff7886 */ /* 0x000fe20002020000 */
[----:B------:R-:W-:Y:S01]  /*4260*/  UMOV UR20, UR36 ;  /* 0x0000002400147c82 */ /* 0x000fe20008000000 */
[----:B------:R-:W-:Y:S03]  /*4270*/  VIADD R30, R30, 0x1 ;  /* 0x000000011e1e7836 */ /* 0x000fe60000000000 */
[----:B--2---:R-:W2:Y:S01]  /*4280*/  @!P1 LDC R0, c[0x0][0xb20] ;  /* 0x0002c800ff009b82 */ /* 0x004ea20000000800 */
[----:B------:R-:W-:Y:S01]  /*4290*/  IMAD.U32 R21, RZ, RZ, UR8 ;  /* 0x00000008ff157e24 */ /* 0x000fe2000f8e00ff */
[----:B------:R-:W-:Y:S06]  /*42a0*/  UPRMT UR8, UR37, 0x654, UR17 ;  /* 0x0000065425087896 */ /* 0x000fec0008000011 */
[----:B-1----:R-:W1:Y:S01]  /*42b0*/  @!P1 LDC R3, c[0x0][0xb0c] ;  /* 0x0002c300ff039b82 */ /* 0x002e620000000800 */
[----:B------:R-:W-:Y:S01]  /*42c0*/  IMAD.U32 R20, RZ, RZ, UR9 ;  /* 0x00000009ff147e24 */ /* 0x000fe2000f8e00ff */
[----:B------:R-:W-:Y:S04]  /*42d0*/  @!P4 R2UR UR15, R21 ;  /* 0x00000000150fc2ca */ /* 0x000fe800000e0000 */
[----:B------:R-:W-:Y:S01]  /*42e0*/  @!P4 R2UR UR14, R20 ;  /* 0x00000000140ec2ca */ /* 0x000fe200000e0000 */
[----:B------:R-:W-:Y:S11]  /*42f0*/  @!P4 IMAD.MOV.U32 R20, RZ, RZ, 0x1000 ;  /* 0x00001000ff14c424 */ /* 0x000ff600078e00ff */
[----:B------:R-:W-:Y:S01]  /*4300*/  @!UPT UIADD3 URZ, UPT, UPT, URZ, URZ, URZ ;  /* 0x000000fffffff290 */ /* 0x000fe2000fffe0ff */
[----:B------:R1:W-:Y:S01]  /*4310*/  @!UP1 UTMALDG.3D [UR16], [UR14], desc[UR10] ;  /* 0x00000a100e0095b4 */ /* 0x0003e20008011000 */
[----:B------:R1:W-:Y:S02]  /*4320*/  @!P4 SYNCS.ARRIVE.TRANS64.RED.A0TR RZ, [UR7+0x60], R20 ;  /* 0x00006014ffffc9a7 */ /* 0x0003e40008300407 */
[----:B-1----:R-:W-:Y:S01]  /*4330*/  @!P1 ISETP.NE.AND P2, PT, R3, 0x1, PT ;  /* 0x000000010300980c */ /* 0x002fe20003f45270 */
[C---:B---3--:R-:W-:Y:S01]  /*4340*/  @!P1 IMAD.HI.U32 R14, R13.reuse, R14, RZ ;  /* 0x0000000e0d0e9227 */ /* 0x048fe200078e00ff */
[----:B-----5:R-:W-:Y:S03]  /*4350*/  @!P1 ISETP.NE.AND P0, PT, R10, 0x1, PT ;  /* 0x000000010a00980c */ /* 0x020fe60003f05270 */
[C---:B------:R-:W-:Y:S01]  /*4360*/  @!P1 IMAD.HI.U32 R11, R8.reuse, R11, RZ ;  /* 0x0000000b080b9227 */ /* 0x040fe200078e00ff */
[----:B------:R-:W-:Y:S04]  /*4370*/  @!P1 SHF.R.U32.HI R14, RZ, R15, R14 ;  /* 0x0000000fff0e9219 */ /* 0x000fe8000001160e */
[----:B--2---:R-:W-:Y:S01]  /*4380*/  @!P1 SHF.R.U32.HI R9, RZ, R0, R11 ;  /* 0x00000000ff099219 */ /* 0x004fe2000001160b */
[----:B------:R-:W-:Y:S01]  /*4390*/  SYNCS.ARRIVE.TRANS64.RED.A1T0 RZ, [UR8], RZ ;  /* 0x000000ffffff79a7 */ /* 0x000fe20008100408 */
[----:B------:R-:W-:Y:S02]  /*43a0*/  @!P1 SEL R14, R13, R14, !P2 ;  /* 0x0000000e0d0e9207 */ /* 0x000fe40005000000 */
[----:B------:R-:W-:Y:S01]  /*43b0*/  @!P1 SEL R9, R8, R9, !P0 ;  /* 0x0000000908099207 */ /* 0x000fe20004000000 */
[----:B------:R-:W1:Y:S04]  /*43c0*/  SYNCS.PHASECHK.TRANS64.TRYWAIT P5, [UR7+0x78], R12 ;  /* 0x0000780cff0075a7 */ /* 0x000e6800080a1107 */
[----:B------:R-:W-:Y:S02]  /*43d0*/  @!P1 IMAD.IADD R0, R9, 0x1, -R14 ;  /* 0x0000000109009824 */ /* 0x000fe400078e0a0e */
[----:B------:R-:W-:Y:S02]  /*43e0*/  @!P1 IMAD.IADD R9, R14, 0x1, -R9 ;  /* 0x000000010e099824 */ /* 0x000fe400078e0a09 */
[----:B------:R-:W-:Y:S02]  /*43f0*/  @!P1 IMAD R13, R0, R3, R13 ;  /* 0x00000003000d9224 */ /* 0x000fe400078e020d */
[----:B------:R-:W-:Y:S01]  /*4400*/  @!P1 IMAD R8, R9, R10, R8 ;  /* 0x0000000a09089224 */ /* 0x000fe200078e0208 */
[----:B-1----:R-:W-:Y:S06]  /*4410*/  @!P5 BRA `(.L_x_77) ;  /* 0x000000340094d947 */ /* 0x002fec0003800000 */
.L_x_143:
[----:B-1----:R-:W-:Y:S01]  /*4420*/  @!P4 IADD3 R3, P0, PT, R32, 0x580, RZ ;  /* 0x000005802003c810 */ /* 0x002fe20007f1e0ff */
[----:B------:R-:W-:Y:S01]  /*4430*/  VOTEU.ALL UP1, P4 ;  /* 0x0000000000ff7886 */ /* 0x000fe20002020000 */
[----:B------:R-:W-:Y:S01]  /*4440*/  UMOV UR20, 0x0 ;  /* 0x0000000000147882 */ /* 0x000fe20000000000 */
[----:B------:R-:W-:Y:S01]  /*4450*/  UMOV UR21, 0x10000000 ;  /* 0x1000000000157882 */ /* 0x000fe20000000000 */
[----:B------:R-:W-:Y:S01]  /*4460*/  @!P4 R2UR UR9, R3 ;  /* 0x000000000309c2ca */ /* 0x000fe200000e0000 */
[----:B------:R-:W-:Y:S01]  /*4470*/  @!P4 IMAD.X R0, RZ, RZ, R33, P0 ;  /* 0x000000ffff00c224 */ /* 0x000fe200000e0621 */
[----:B------:R-:W-:Y:S01]  /*4480*/  @!UP1 UIADD3 UR10, UPT, UPT, UR18, 0x40, URZ ;  /* 0x00000040120a9890 */ /* 0x000fe2000fffe0ff */
[----:B------:R-:W-:Y:S01]  /*4490*/  ISETP.NE.AND P0, PT, R30, 0x2, PT ;  /* 0x000000021e00780c */ /* 0x000fe20003f05270 */
[----:B------:R-:W-:Y:S01]  /*44a0*/  UMOV UR11, UR19 ;  /* 0x00000013000b7c82 */ /* 0x000fe20008000000 */
[----:B------:R-:W-:Y:S01]  /*44b0*/  UMOV UR12, UR36 ;  /* 0x00000024000c7c82 */ /* 0x000fe20008000000 */
[----:B------:R-:W-:Y:S01]  /*44c0*/  @!P4 R2UR UR8, R0 ;  /* 0x000000000008c2ca */ /* 0x000fe200000e0000 */
[----:B------:R-:W-:Y:S01]  /*44d0*/  IMAD.IADD R20, R8, 0x1, R83 ;  /* 0x0000000108147824 */ /* 0x000fe200078e0253 */
[----:B------:R-:W-:Y:S01]  /*44e0*/  @P3 R2UR UR36, R28 ;  /* 0x000000001c2432ca */ /* 0x000fe200000e0000 */
[----:B------:R-:W-:Y:S01]  /*44f0*/  IMAD.IADD R21, R13, 0x1, R90 ;  /* 0x000000010d157824 */ /* 0x000fe200078e025a */
[----:B------:R-:W-:Y:S02]  /*4500*/  SEL R0, RZ, 0x1, P0 ;  /* 0x00000001ff007807 */ /* 0x000fe40000000000 */
[----:B------:R-:W-:Y:S01]  /*4510*/  LOP3.LUT R31, R31, 0x1, RZ, 0x3c, !PT ;  /* 0x000000011f1f7812 */ /* 0x000fe200078e3cff */
[----:B------:R-:W-:Y:S01]  /*4520*/  IMAD.U32 R10, RZ, RZ, UR9 ;  /* 0x00000009ff0a7e24 */ /* 0x000fe2000f8e00ff */
[----:B------:R-:W-:Y:S01]  /*4530*/  @!UP1 UIADD3 UR9, UPT, UPT, UR7, 0x68, URZ ;  /* 0x0000006807099890 */ /* 0x000fe2000fffe0ff */
[----:B------:R-:W-:Y:S02]  /*4540*/  LOP3.LUT R29, R29, R0, RZ, 0x3c, !PT ;  /* 0x000000001d1d7212 */ /* 0x000fe400078e3cff */
[----:B------:R-:W-:Y:S02]  /*4550*/  SEL R30, R30, RZ, P0 ;  /* 0x000000ff1e1e7207 */ /* 0x000fe40000000000 */
[----:B------:R-:W-:Y:S01]  /*4560*/  IMAD.U32 R11, RZ, RZ, UR8 ;  /* 0x00000008ff0b7e24 */ /* 0x000fe2000f8e00ff */
[----:B------:R-:W-:Y:S01]  /*4570*/  @!P4 R2UR UR14, R10 ;  /* 0x000000000a0ec2ca */ /* 0x000fe200000e0000 */
[----:B------:R-:W-:Y:S01]  /*4580*/  @!UP1 UIADD3 UR8, UPT, UPT, UR7, 0x1200, URZ ;  /* 0x0000120007089890 */ /* 0x000fe2000fffe0ff */
[----:B------:R-:W-:Y:S02]  /*4590*/  VOTEU.ALL UP1, P4 ;  /* 0x0000000000ff7886 */ /* 0x000fe40002020000 */
[----:B------:R-:W-:Y:S11]  /*45a0*/  @!P4 R2UR UR15, R11 ;  /* 0x000000000b0fc2ca */ /* 0x000ff600000e0000 */
[----:B------:R-:W-:Y:S02]  /*45b0*/  @!UPT UIADD3 URZ, UPT, UPT, URZ, URZ, URZ ;  /* 0x000000fffffff290 */ /* 0x000fe4000fffe0ff */
[----:B------:R2:W-:Y:S01]  /*45c0*/  @!UP1 UTMALDG.3D [UR8], [UR14], desc[UR20] ;  /* 0x000014080e0095b4 */ /* 0x0005e20008011000 */
[----:B------:R2:W-:Y:S01]  /*45d0*/  @!P4 SYNCS.ARRIVE.TRANS64.RED.A0TR RZ, [UR7+0x68], R23 ;  /* 0x00006817ffffc9a7 */ /* 0x0005e20008300407 */
[----:B------:R-:W-:Y:S01]  /*45e0*/  UPLOP3.LUT UP1, UPT, UPT, UPT, UPT, 0x80, 0x8 ;  /* 0x000000000008789c */ /* 0x000fe20003f2f070 */
[----:B------:R-:W-:Y:S01]  /*45f0*/  SYNCS.ARRIVE.TRANS64.RED.A1T0 RZ, [UR13], RZ ;  /* 0x000000ffffff79a7 */ /* 0x000fe2000810040d */
[----:B------:R-:W-:Y:S09]  /*4600*/  @P3 BRA `(.L_x_78) ;  /* 0xfffffff400503947 */ /* 0x000ff2000383ffff */
[----:B------:R-:W-:-:S04]  /*4610*/  SHF.L.U32 R3, R31, 0x1f, RZ ;  /* 0x0000001f1f037819 */ /* 0x000fc800000006ff */
[----:B------:R-:W1:Y:S02]  /*4620*/  SYNCS.PHASECHK.TRANS64.TRYWAIT P0, [UR7+0x70], R3 ;  /* 0x00007003ff0075a7 */ /* 0x000e640008001107 */
[----:B-1----:R-:W-:Y:S05]  /*4630*/  @!P0 BRA `(.L_x_79) ;  /* 0x0000003400248947 */ /* 0x002fea0003800000 */
.L_x_145:
[----:B-1----:R-:W-:-:S07]  /*4640*/  MOV R0, UR7 ;  /* 0x0000000700007c02 */ /* 0x002fce0008000f00 */
.L_x_80:
[----:B-1----:R-:W-:-:S04]  /*4650*/  SHF.L.U32 R3, R31, 0x1f, RZ ;  /* 0x0000001f1f037819 */ /* 0x002fc800000006ff */
[----:B------:R1:W3:Y:S03]  /*4660*/  SYNCS.PHASECHK.TRANS64.TRYWAIT P0, [R0+URZ+0x78], R3 ;  /* 0x00007803000075a7 */ /* 0x0002e600080011ff */
[----:B---3--:R-:W-:Y:S05]  /*4670*/  @!P0 NANOSLEEP.SYNCS 0x989680 ;  /* 0x009896800000895d */ /* 0x008fea0003900000 */
[----:B------:R-:W3:Y:S02]  /*4680*/  @!P0 SYNCS.PHASECHK.TRANS64 P0, [R0+URZ+0x78], R3 ;  /* 0x00007803000085a7 */ /* 0x000ee400080010ff */
[----:B--23--:R-:W-:Y:S05]  /*4690*/  @P0 EXIT ;  /* 0x000000000000094d */ /* 0x00cfea0003800000 */
[----:B------:R-:W-:Y:S05]  /*46a0*/  BRA `(.L_x_80) ;  /* 0xfffffffc00e87947 */ /* 0x000fea000383ffff */
.L_x_69:
[----:B------:R-:W-:-:S06]  /*46b0*/  UISETP.GE.AND UP1, UPT, UR8, 0x4, UPT ;  /* 0x000000040800788c */ /* 0x000fcc000bf26270 */
[----:B------:R-:W-:-:S13]  /*46c0*/  PLOP3.LUT P0, PT, PT, PT, UP1, 0x80, 0x8 ;  /* 0x000000000008781c */ /* 0x000fda0003f0f018 */
[----:B------:R-:W-:Y:S05]  /*46d0*/  @!P0 EXIT ;  /* 0x000000000000894d */ /* 0x000fea0003800000 */
[----:B------:R-:W-:Y:S01]  /*46e0*/  BAR.SYNC.DEFER_BLOCKING 0x6, 0xa0 ;  /* 0x0182800000007b1d */ /* 0x000fe20000010000 */
[C---:B------:R-:W-:Y:S01]  /*46f0*/  IMAD.SHL.U32 R2, R103.reuse, 0x40, RZ ;  /* 0x0000004067027824 */ /* 0x040fe200078e00ff */
[C---:B------:R-:W-:Y:S01]  /*4700*/  LOP3.LUT R105, R103.reuse, 0x60, RZ, 0xc0, !PT ;  /* 0x0000006067697812 */ /* 0x040fe200078ec0ff */
[C---:B------:R-:W-:Y:S02]  /*4710*/  IMAD.SHL.U32 R95, R103.reuse, 0x20, RZ ;  /* 0x00000020675f7824 */ /* 0x040fe400078e00ff */
[----:B------:R-:W-:Y:S02]  /*4720*/  HFMA2 R44, -RZ, RZ, 0, 0 ;  /* 0x00000000ff2c7431 */ /* 0x000fe400000001ff */
[C---:B------:R-:W-:Y:S01]  /*4730*/  IMAD.SHL.U32 R0, R103.reuse, 0x8, RZ ;  /* 0x0000000867007824 */ /* 0x040fe200078e00ff */
[----:B------:R-:W-:Y:S01]  /*4740*/  UMOV UR49, 0x400 ;  /* 0x0000040000317882 */ /* 0x000fe20000000000 */
[----:B------:R-:W1:Y:S01]  /*4750*/  LDC R93, c[0x0][0x370] ;  /* 0x0000dc00ff5d7b82 */ /* 0x000e620000000800 */
[----:B------:R-:W-:Y:S01]  /*4760*/  ULEA UR49, UR37, UR49, 0x18 ;  /* 0x0000003125317291 */ /* 0x000fe2000f8ec0ff */
[----:B------:R-:W-:Y:S01]  /*4770*/  LOP3.LUT R5, R2, 0x180, RZ, 0xc0, !PT ;  /* 0x0000018002057812 */ /* 0x000fe200078ec0ff */
[----:B------:R-:W-:Y:S01]  /*4780*/  IMAD.U32 R46, R103, 0x10000, RZ ;  /* 0x00010000672e7824 */ /* 0x000fe200078e00ff */
[----:B------:R-:W-:Y:S01]  /*4790*/  LOP3.LUT R95, R95, 0xc00, RZ, 0xc0, !PT ;  /* 0x00000c005f5f7812 */ /* 0x000fe200078ec0ff */
[----:B------:R-:W-:Y:S01]  /*47a0*/  UIADD3 UR4, UPT, UPT, UR49, 0x2200, URZ ;  /* 0x0000220031047890 */ /* 0x000fe2000fffe0ff */
[----:B------:R-:W-:Y:S01]  /*47b0*/  LOP3.LUT R0, R5, 0x30, R0, 0xf8, !PT ;  /* 0x0000003005007812 */ /* 0x000fe200078ef800 */
[----:B------:R-:W-:Y:S01]  /*47c0*/  IMAD.SHL.U32 R5, R103, 0x2, RZ ;  /* 0x0000000267057824 */ /* 0x000fe200078e00ff */
[----:B------:R-:W2:Y:S01]  /*47d0*/  LDC R42, c[0x0][0xb0c] ;  /* 0x0002c300ff2a7b82 */ /* 0x000ea20000000800 */
[----:B------:R-:W-:Y:S01]  /*47e0*/  LOP3.LUT R95, R95, 0x40, R2, 0xf8, !PT ;  /* 0x000000405f5f7812 */ /* 0x000fe200078ef802 */
[----:B------:R-:W-:Y:S01]  /*47f0*/  IMAD.MOV.U32 R102, RZ, RZ, RZ ;  /* 0x000000ffff667224 */ /* 0x000fe200078e00ff */
[----:B------:R-:W-:Y:S01]  /*4800*/  LOP3.LUT R46, R46, 0x600000, RZ, 0xc0, !PT ;  /* 0x006000002e2e7812 */ /* 0x000fe200078ec0ff */
[----:B------:R-:W-:Y:S01]  /*4810*/  IMAD.MOV.U32 R107, RZ, RZ, RZ ;  /* 0x000000ffff6b7224 */ /* 0x000fe200078e00ff */
[----:B------:R-:W-:-:S02]  /*4820*/  LOP3.LUT R0, R0, 0x20, R5, 0x78, !PT ;  /* 0x0000002000007812 */ /* 0x000fc400078e7805 */
[----:B------:R-:W-:Y:S02]  /*4830*/  CS2R R100, SRZ ;  /* 0x0000000000647805 */ /* 0x000fe4000001ff00 */
[----:B------:R-:W-:Y:S01]  /*4840*/  LOP3.LUT R95, R95, 0x200, R2, 0xf8, !PT ;  /* 0x000002005f5f7812 */ /* 0x000fe200078ef802 */
[----:B------:R-:W4:Y:S01]  /*4850*/  LDC R92, c[0x0][0xb20] ;  /* 0x0002c800ff5c7b82 */ /* 0x000f220000000800 */
[----:B------:R-:W3:Y:S01]  /*4860*/  LDS R3, [UR49+0x140] ;  /* 0x00014031ff037984 */ /* 0x000ee20008000800 */
[----:B------:R-:W-:Y:S01]  /*4870*/  LOP3.LUT R103, R103, 0x2, RZ, 0xc0, !PT ;  /* 0x0000000267677812 */ /* 0x000fe200078ec0ff */
[----:B------:R-:W-:Y:S01]  /*4880*/  IMAD.MOV.U32 R99, RZ, RZ, RZ ;  /* 0x000000ffff637224 */ /* 0x000fe200078e00ff */
[----:B------:R-:W-:Y:S01]  /*4890*/  LOP3.LUT R95, R95, R0, RZ, 0xfc, !PT ;  /* 0x000000005f5f7212 */ /* 0x000fe200078efcff */
[----:B------:R-:W-:Y:S01]  /*48a0*/  IMAD.U32 R104, RZ, RZ, UR4 ;  /* 0x00000004ff687e24 */ /* 0x000fe2000f8e00ff */
[----:B------:R-:W-:Y:S01]  /*48b0*/  IADD3 R97, PT, PT, -R103, RZ, RZ ;  /* 0x000000ff67617210 */ /* 0x000fe20007ffe1ff */
[----:B------:R-:W1:Y:S01]  /*48c0*/  LDCU.64 UR52, c[0x0][0x348] ;  /* 0x00006900ff3477ac */ /* 0x000e620008000a00 */
[----:B------:R-:W1:Y:S01]  /*48d0*/  LDC R41, c[0x0][0xb30] ;  /* 0x0002cc00ff297b82 */ /* 0x000e620000000800 */
[----:B------:R-:W1:Y:S01]  /*48e0*/  LDCU.64 UR38, c[0x0][0x888] ;  /* 0x00011100ff2677ac */ /* 0x000e620008000a00 */
[----:B------:R-:W1:Y:S06]  /*48f0*/  LDCU.64 UR44, c[0x0][0x890] ;  /* 0x00011200ff2c77ac */ /* 0x000e6c0008000a00 */
[----:B------:R-:W1:Y:S01]  /*4900*/  LDC.64 R88, c[0x0][0xb10] ;  /* 0x0002c400ff587b82 */ /* 0x000e620000000a00 */
[----:B------:R-:W-:-:S07]  /*4910*/  UIADD3 UR48, UPT, UPT, UR49, 0x200, URZ ;  /* 0x0000020031307890 */ /* 0x000fce000fffe0ff */
[----:B------:R-:W1:Y:S08]  /*4920*/  LDC.64 R38, c[0x0][0xb18] ;  /* 0x0002c600ff267b82 */ /* 0x000e700000000a00 */
[----:B------:R-:W1:Y:S08]  /*4930*/  LDC.64 R36, c[0x0][0xb28] ;  /* 0x0002ca00ff247b82 */ /* 0x000e700000000a00 */
[----:B------:R-:W1:Y:S01]  /*4940*/  LDC.64 R86, c[0x0][0x8b0] ;  /* 0x00022c00ff567b82 */ /* 0x000e620000000a00 */
[----:B---3--:R-:W-:-:S07]  /*4950*/  IMAD.IADD R46, R3, 0x1, R46 ;  /* 0x00000001032e7824 */ /* 0x008fce00078e022e */
[----:B------:R-:W3:Y:S08]  /*4960*/  LDC.64 R84, c[0x0][0x8a8] ;  /* 0x00022a00ff547b82 */ /* 0x000ef00000000a00 */
[----:B--2-4-:R-:W1:Y:S02]  /*4970*/  LDC R94, c[0x0][0x374] ;  /* 0x0000dd00ff5e7b82 */ /* 0x014e640000000800 */
.L_x_106:
[----:B------:R-:W-:Y:S02]  /*4980*/  LEA R0, R107, UR49, 0x3 ;  /* 0x000000316b007c11 */ /* 0x000fe4000f8e18ff */
[----:B------:R-:W-:Y:S02]  /*4990*/  SHF.L.U32 R3, R101, 0x1f, RZ ;  /* 0x0000001f65037819 */ /* 0x000fe400000006ff */
[----:B------:R-:W-:Y:S02]  /*49a0*/  LEA R16, R107, UR49, 0x4 ;  /* 0x000000316b107c11 */ /* 0x000fe4000f8e20ff */
[----:B------:R-:W2:Y:S02]  /*49b0*/  SYNCS.PHASECHK.TRANS64.TRYWAIT P0, [R0+URZ+0x90], R3 ;  /* 0x00009003000075a7 */ /* 0x000ea400080011ff */
[----:B-12---:R-:W-:Y:S05]  /*49c0*/  @!P0 BRA `(.L_x_81) ;  /* 0x0000003000588947 */ /* 0x006fea0003800000 */
.L_x_146:
[----:B------:R-:W4:Y:S01]  /*49d0*/  LDC.64 R12, c[0x0][0xb10] ;  /* 0x0002c400ff0c7b82 */ /* 0x000f220000000a00 */
[----:B------:R-:W3:Y:S01]  /*49e0*/  LDS.128 R16, [R16+0x120] ;  /* 0x0001200010107984 */ /* 0x000ee20000000c00 */
[----:B-1----:R-:W-:Y:S01]  /*49f0*/  ISETP.NE.AND P1, PT, R41, 0x1, PT ;  /* 0x000000012900780c */ /* 0x002fe20003f25270 */
[----:B--2---:R-:W-:Y:S01]  /*4a00*/  VIADD R0, R0, 0xa0 ;  /* 0x000000a000007836 */ /* 0x004fe20000000000 */
[----:B------:R-:W-:Y:S04]  /*4a10*/  ISETP.GE.AND P0, PT, R40, 0x1, PT ;  /* 0x000000012800780c */ /* 0x000fe80003f06270 */
[----:B------:R-:W1:Y:S01]  /*4a20*/  LDC.64 R10, c[0x0][0xb18] ;  /* 0x0002c600ff0a7b82 */ /* 0x000e620000000a00 */
[----:B------:R-:W-:Y:S01]  /*4a30*/  PRMT R0, RZ, 0x654, R0 ;  /* 0x00000654ff007816 */ /* 0x000fe20000000000 */
[----:B------:R-:W-:Y:S01]  /*4a40*/  @!PT LDS RZ, [RZ] ;  /* 0x00000000fffff984 */ /* 0x000fe20000000800 */
[----:B------:R-:W-:Y:S01]  /*4a50*/  @!PT LDS RZ, [RZ] ;  /* 0x00000000fffff984 */ /* 0x000fe20000000800 */
[----:B------:R-:W-:Y:S01]  /*4a60*/  @!PT LDS RZ, [RZ] ;  /* 0x00000000fffff984 */ /* 0x000fe20000000800 */
[----:B------:R-:W-:Y:S01]  /*4a70*/  @!PT LDS RZ, [RZ] ;  /* 0x00000000fffff984 */ /* 0x000fe20000000800 */
[----:B------:R2:W-:Y:S06]  /*4a80*/  MEMBAR.ALL.CTA ;  /* 0x0000000000007992 */ /* 0x0005ec0000008000 */
[----:B--2---:R-:W2:Y:S01]  /*4a90*/  FENCE.VIEW.ASYNC.S ;  /* 0x00000000000073c6 */ /* 0x004ea20000000000 */
[----:B------:R-:W1:Y:S08]  /*4aa0*/  @!P1 LDC R14, c[0x0][0xb20] ;  /* 0x0002c800ff0e9b82 */ /* 0x000e700000000800 */
[----:B------:R-:W1:Y:S01]  /*4ab0*/  @!P1 LDC R9, c[0x0][0xb0c] ;  /* 0x0002c300ff099b82 */ /* 0x000e620000000800 */
[----:B--2---:R2:W-:Y:S01]  /*4ac0*/  SYNCS.ARRIVE.TRANS64.RED.A1T0 RZ, [R0+URZ], RZ ;  /* 0x000000ff00ff79a7 */ /* 0x0045e200081004ff */
[----:B---3--:R-:W-:Y:S04]  /*4ad0*/  LOP3.LUT P4, RZ, R18, 0x1, RZ, 0xc0, !PT ;  /* 0x0000000112ff7812 */ /* 0x008fe8000788c0ff */
[----:B------:R-:W-:Y:S09]  /*4ae0*/  P2R R106, PR, RZ, 0x10 ;  /* 0x00000010ff6a7803 */ /* 0x000ff20000000000 */
[----:B------:R-:W-:Y:S02]  /*4af0*/  @P4 MOV R45, R16 ;  /* 0x00000010002d4202 */ /* 0x000fe40000000f00 */
[----:B------:R-:W-:Y:S01]  /*4b00*/  @P4 LOP3.LUT R43, R17, 0xffff, RZ, 0xc0, !PT ;  /* 0x0000ffff112b4812 */ /* 0x000fe200078ec0ff */
[----:B--2-4-:R-:W-:Y:S06]  /*4b10*/  @!P0 BRA `(.L_x_82) ;  /* 0x0000000000a48947 */ /* 0x014fec0003800000 */
[----:B------:R-:W-:Y:S01]  /*4b20*/  IMAD.HI.U32 R23, R94, R39, RZ ;  /* 0x000000275e177227 */ /* 0x000fe200078e00ff */
[----:B------:R-:W-:Y:S02]  /*4b30*/  ISETP.NE.AND P0, PT, R38, 0x1, PT ;  /* 0x000000012600780c */ /* 0x000fe40003f05270 */
[----:B------:R-:W-:Y:S01]  /*4b40*/  ISETP.NE.AND P2, PT, R40, 0x1, PT ;  /* 0x000000012800780c */ /* 0x000fe20003f45270 */
[----:B------:R-:W-:Y:S01]  /*4b50*/  IMAD.HI.U32 R22, R93, R88, RZ ;  /* 0x000000585d167227 */ /* 0x000fe200078e00ff */
[----:B------:R-:W-:Y:S02]  /*4b60*/  SHF.R.U32.HI R23, RZ, R92, R23 ;  /* 0x0000005cff177219 */ /* 0x000fe40000011617 */
[----:B------:R-:W-:Y:S01]  /*4b70*/  ISETP.NE.AND P3, PT, R42, 0x1, PT ;  /* 0x000000012a00780c */ /* 0x000fe20003f65270 */
[----:B------:R-:W-:Y:S01]  /*4b80*/  IMAD.HI.U32 R26, R45, R88, RZ ;  /* 0x000000582d1a7227 */ /* 0x000fe200078e00ff */
[----:B------:R-:W-:Y:S02]  /*4b90*/  SHF.R.U32.HI R22, RZ, R89, R22 ;  /* 0x00000059ff167219 */ /* 0x000fe40000011616 */
[----:B------:R-:W-:Y:S01]  /*4ba0*/  SEL R3, R94, R23, !P0 ;  /* 0x000000175e037207 */ /* 0x000fe20004000000 */
[----:B------:R-:W-:Y:S01]  /*4bb0*/  IMAD.HI.U32 R23, R43, R39, RZ ;  /* 0x000000272b177227 */ /* 0x000fe200078e00ff */
[----:B------:R-:W-:Y:S02]  /*4bc0*/  SEL R7, R93, R22, !P3 ;  /* 0x000000165d077207 */ /* 0x000fe40005800000 */
[----:B------:R-:W-:Y:S01]  /*4bd0*/  SHF.R.U32.HI R26, RZ, R89, R26 ;  /* 0x00000059ff1a7219 */ /* 0x000fe2000001161a */
[-C--:B------:R-:W-:Y:S04]  /*4be0*/  IMAD.HI.U32 R22, R3, R36.reuse, RZ ;  /* 0x0000002403167227 */ /* 0x080fe800078e00ff */
[----:B------:R-:W-:Y:S01]  /*4bf0*/  IMAD.HI.U32 R24, R7, R36, RZ ;  /* 0x0000002407187227 */ /* 0x000fe200078e00ff */
[-C--:B------:R-:W-:Y:S02]  /*4c00*/  @P2 SHF.R.U32.HI R3, RZ, R37.reuse, R22 ;  /* 0x00000025ff032219 */ /* 0x080fe40000011616 */
[----:B------:R-:W-:Y:S02]  /*4c10*/  SHF.R.U32.HI R22, RZ, R92, R23 ;  /* 0x0000005cff167219 */ /* 0x000fe40000011617 */
[----:B------:R-:W-:Y:S01]  /*4c20*/  @P2 SHF.R.U32.HI R7, RZ, R37, R24 ;  /* 0x00000025ff072219 */ /* 0x000fe20000011618 */
[C---:B------:R-:W-:Y:S01]  /*4c30*/  IMAD R2, R40.reuse, R3, RZ ;  /* 0x0000000328027224 */ /* 0x040fe200078e02ff */
[----:B------:R-:W-:Y:S02]  /*4c40*/  SEL R5, R43, R22, !P0 ;  /* 0x000000162b057207 */ /* 0x000fe40004000000 */
[----:B------:R-:W-:Y:S01]  /*4c50*/  SEL R3, R45, R26, !P3 ;  /* 0x0000001a2d037207 */ /* 0x000fe20005800000 */
[----:B------:R-:W-:Y:S01]  /*4c60*/  IMAD R4, R40, R7, RZ ;  /* 0x0000000728047224 */ /* 0x000fe200078e02ff */
[C---:B------:R-:W-:Y:S01]  /*4c70*/  ISETP.GE.AND P0, PT, R5.reuse, R2, PT ;  /* 0x000000020500720c */ /* 0x040fe20003f06270 */
[----:B------:R-:W-:Y:S03]  /*4c80*/  IMAD.HI.U32 R6, R5, R36, RZ ;  /* 0x0000002405067227 */ /* 0x000fe600078e00ff */
[----:B------:R-:W-:Y:S01]  /*4c90*/  ISETP.GE.OR P0, PT, R3, R4, P0 ;  /* 0x000000040300720c */ /* 0x000fe20000706670 */
[----:B------:R-:W-:Y:S01]  /*4ca0*/  IMAD.MOV R4, RZ, RZ, -R3 ;  /* 0x000000ffff047224 */ /* 0x000fe200078e0a03 */
[-C--:B------:R-:W-:Y:S03]  /*4cb0*/  SHF.R.U32.HI R6, RZ, R37.reuse, R6 ;  /* 0x00000025ff067219 */ /* 0x080fe60000011606 */
[----:B------:R-:W-:Y:S01]  /*4cc0*/  IMAD R45, R42, R4, R45 ;  /* 0x000000042a2d7224 */ /* 0x000fe200078e022d */
[----:B------:R-:W-:Y:S05]  /*4cd0*/  SEL R15, R5, R6, !P2 ;  /* 0x00000006050f7207 */ /* 0x000fea0005000000 */
[----:B------:R-:W-:Y:S02]  /*4ce0*/  IMAD.MOV R6, RZ, RZ, -R15 ;  /* 0x000000ffff067224 */ /* 0x000fe400078e0a0f */
[C---:B------:R-:W-:Y:S04]  /*4cf0*/  @!P0 IMAD.HI.U32 R2, R3.reuse, R36, RZ ;  /* 0x0000002403028227 */ /* 0x040fe800078e00ff */
[----:B------:R-:W-:Y:S01]  /*4d00*/  IMAD R6, R40, R6, R5 ;  /* 0x0000000628067224 */ /* 0x000fe200078e0205 */
[----:B------:R-:W-:Y:S04]  /*4d10*/  @!P0 SHF.R.U32.HI R2, RZ, R37, R2 ;  /* 0x00000025ff028219 */ /* 0x000fe80000011602 */
[----:B------:R-:W-:Y:S02]  /*4d20*/  @!P0 SEL R0, R3, R2, !P2 ;  /* 0x0000000203008207 */ /* 0x000fe40005000000 */
[----:B------:R-:W-:Y:S02]  /*4d30*/  IADD3 R2, PT, PT, -R5, RZ, RZ ;  /* 0x000000ff05027210 */ /* 0x000fe40007ffe1ff */
[----:B------:R-:W-:Y:S01]  /*4d40*/  @!P0 IADD3 R8, PT, PT, R15, -R0, RZ ;  /* 0x800000000f088210 */ /* 0x000fe20007ffe0ff */
[----:B------:R-:W-:Y:S02]  /*4d50*/  @!P0 IMAD R0, R7, R6, R0 ;  /* 0x0000000607008224 */ /* 0x000fe400078e0200 */
[----:B------:R-:W-:Y:S02]  /*4d60*/  IMAD R43, R38, R2, R43 ;  /* 0x00000002262b7224 */ /* 0x000fe400078e022b */
[----:B------:R-:W-:Y:S02]  /*4d70*/  @!P0 IMAD R5, R8, R40, R3 ;  /* 0x0000002808058224 */ /* 0x000fe400078e0203 */
[----:B------:R-:W-:Y:S04]  /*4d80*/  @!P0 IMAD.MOV.U32 R3, RZ, RZ, R0 ;  /* 0x000000ffff038224 */ /* 0x000fe800078e0000 */
[----:B------:R-:W-:Y:S02]  /*4d90*/  IMAD R45, R3, R42, R45 ;  /* 0x0000002a032d7224 */ /* 0x000fe400078e022d */
[----:B------:R-:W-:Y:S07]  /*4da0*/  IMAD R43, R5, R38, R43 ;  /* 0x00000026052b7224 */ /* 0x000fee00078e022b */
.L_x_82:
[----:B-1----:R-:W-:Y:S01]  /*4db0*/  @!P1 ISETP.NE.AND P0, PT, R10, 0x1, PT ;  /* 0x000000010a00980c */ /* 0x002fe20003f05270 */
[----:B------:R-:W-:Y:S01]  /*4dc0*/  @!P1 IMAD.HI.U32 R0, R45, R12, RZ ;  /* 0x0000000c2d009227 */ /* 0x000fe200078e00ff */
[----:B------:R-:W-:Y:S01]  /*4dd0*/  @!P1 ISETP.NE.AND P2, PT, R9, 0x1, PT ;  /* 0x000000010900980c */ /* 0x000fe20003f45270 */
[----:B------:R-:W-:Y:S01]  /*4de0*/  ULOP3.LUT UP0, URZ, UR48, 0x1b0, URZ, 0xc0, !UPT ;  /* 0x000001b030ff7892 */ /* 0x000fe2000f80c0ff */
[----:B------:R-:W-:Y:S01]  /*4df0*/  R2UR UR42, R21 ;  /* 0x00000000152a72ca */ /* 0x000fe200000e0000 */
[----:B------:R-:W-:Y:S01]  /*4e00*/  @!P1 IMAD.HI.U32 R3, R43, R11, RZ ;  /* 0x0000000b2b039227 */ /* 0x000fe200078e00ff */
[----:B------:R-:W-:Y:S02]  /*4e10*/  @!P1 SHF.R.U32.HI R0, RZ, R13, R0 ;  /* 0x0000000dff009219 */ /* 0x000fe40000011600 */
[----:B------:R-:W-:Y:S01]  /*4e20*/  R2UR UR41, R20 ;  /* 0x00000000142972ca */ /* 0x000fe200000e0000 */
[----:B------:R-:W-:Y:S01]  /*4e30*/  VIADD R107, R107, 0x1 ;  /* 0x000000016b6b7836 */ /* 0x000fe20000000000 */
[----:B------:R-:W-:Y:S02]  /*4e40*/  @!P1 SHF.R.U32.HI R2, RZ, R14, R3 ;  /* 0x0000000eff029219 */ /* 0x000fe40000011603 */
[----:B------:R-:W-:Y:S02]  /*4e50*/  @!P1 SEL R3, R45, R0, !P2 ;  /* 0x000000002d039207 */ /* 0x000fe40005000000 */
[----:B------:R-:W-:Y:S02]  /*4e60*/  @!P1 SEL R2, R43, R2, !P0 ;  /* 0x000000022b029207 */ /* 0x000fe40004000000 */
[----:B------:R-:W-:Y:S01]  /*4e70*/  @P4 SHF.R.U32.HI R98, RZ, 0x10, R17 ;  /* 0x00000010ff624819 */ /* 0x000fe20000011611 */
[----:B------:R-:W-:Y:S02]  /*4e80*/  USHF.L.U32 UR42, UR42, 0x6, URZ ;  /* 0x000000062a2a7899 */ /* 0x000fe400080006ff */
[----:B------:R-:W-:Y:S02]  /*4e90*/  @!P1 IMAD.IADD R0, R2, 0x1, -R3 ;  /* 0x0000000102009824 */ /* 0x000fe400078e0a03 */
[----:B------:R-:W-:Y:S01]  /*4ea0*/  @!P1 IMAD.IADD R2, R3, 0x1, -R2 ;  /* 0x0000000103029824 */ /* 0x000fe200078e0a02 */
[----:B------:R-:W-:Y:S01]  /*4eb0*/  USHF.L.U32 UR41, UR41, 0x7, URZ ;  /* 0x0000000729297899 */ /* 0x000fe200080006ff */
[----:B------:R-:W-:Y:S02]  /*4ec0*/  @!P1 IMAD R45, R0, R9, R45 ;  /* 0x00000009002d9224 */ /* 0x000fe400078e022d */
[----:B------:R-:W-:Y:S01]  /*4ed0*/  @!P1 IMAD R43, R2, R10, R43 ;  /* 0x0000000a022b9224 */ /* 0x000fe200078e022b */
[----:B------:R-:W-:Y:S08]  /*4ee0*/  BRA.U !UP0, `(.L_x_83) ;  /* 0x0000000108407547 */ /* 0x000ff0000b800000 */
[----:B------:R-:W1:Y:S01]  /*4ef0*/  LDCU.64 UR8, c[0x4][0x80] ;  /* 0x01001000ff0877ac */ /* 0x000e620008000a00 */
[----:B------:R-:W-:Y:S01]  /*4f00*/  MOV R3, 0x0 ;  /* 0x0000000000037802 */ /* 0x000fe20000000f00 */
[----:B------:R-:W-:Y:S02]  /*4f10*/  HFMA2 R12, -RZ, RZ, 0, 5.9604644775390625e-08 ;  /* 0x00000001ff0c7431 */ /* 0x000fe400000001ff */
[----:B------:R-:W-:Y:S02]  /*4f20*/  IMAD.MOV.U32 R8, RZ, RZ, 0x70 ;  /* 0x00000070ff087424 */ /* 0x000fe400078e00ff */
[----:B------:R-:W-:Y:S01]  /*4f30*/  IMAD.MOV.U32 R13, RZ, RZ, RZ ;  /* 0x000000ffff0d7224 */ /* 0x000fe200078e00ff */
[----:B------:R-:W2:Y:S01]  /*4f40*/  LDCU.64 UR6, c[0x4][0x88] ;  /* 0x01001100ff0677ac */ /* 0x000ea20008000a00 */
[----:B------:R-:W3:Y:S01]  /*4f50*/  LDC.64 R2, c[0x4][R3] ;  /* 0x0100000003027b82 */ /* 0x000ee20000000a00 */
[----:B------:R-:W4:Y:S01]  /*4f60*/  LDCU.64 UR4, c[0x4][0x8] ;  /* 0x01000100ff0477ac */ /* 0x000f220008000a00 */
[----:B-1----:R-:W-:Y:S01]  /*4f70*/  MOV R5, UR9 ;  /* 0x0000000900057c02 */ /* 0x002fe20008000f00 */
[----:B------:R-:W-:Y:S01]  /*4f80*/  IMAD.U32 R4, RZ, RZ, UR8 ;  /* 0x00000008ff047e24 */ /* 0x000fe2000f8e00ff */
[----:B--2---:R-:W-:Y:S01]  /*4f90*/  MOV R7, UR7 ;  /* 0x0000000700077c02 */ /* 0x004fe20008000f00 */
[----:B------:R-:W-:Y:S01]  /*4fa0*/  IMAD.U32 R6, RZ, RZ, UR6 ;  /* 0x00000006ff067e24 */ /* 0x000fe2000f8e00ff */
[----:B----4-:R-:W-:Y:S01]  /*4fb0*/  MOV R11, UR5 ;  /* 0x00000005000b7c02 */ /* 0x010fe20008000f00 */
[----:B------:R-:W-:Y:S02]  /*4fc0*/  IMAD.U32 R10, RZ, RZ, UR4 ;  /* 0x00000004ff0a7e24 */ /* 0x000fe4000f8e00ff */
[----:B------:R-:W-:Y:S07]  /*4fd0*/  LEPC R20, `(.L_x_83) ;  /* 0x000000001014794e */ /* 0x000fee0000000000 */
[----:B---3-5:R-:W-:Y:S05]  /*4fe0*/  CALL.ABS.NOINC R2 ;  /* 0x0000000002007343 */ /* 0x028fea0003c00000 */
.L_x_83:
[----:B------:R-:W-:Y:S01]  /*4ff0*/  LOP3.LUT P0, RZ, R104, 0x1b0, RZ, 0xc0, !PT ;  /* 0x000001b068ff7812 */ /* 0x000fe2000780c0ff */
[----:B------:R-:W-:Y:S11]  /*5000*/  BSSY.RECONVERGENT B6, `(.L_x_84) ;  /* 0x0000013000067945 */ /* 0x000ff60003800200 */
[----:B------:R-:W-:Y:S01]  /*5010*/  @!UPT UIADD3 URZ, UPT, UPT, URZ, URZ, URZ ;  /* 0x000000fffffff290 */ /* 0x000fe2000fffe0ff */
[----:B------:R-:W-:Y:S05]  /*5020*/  @!P0 BRA `(.L_x_85) ;  /* 0x0000000000408947 */ /* 0x000fea0003800000 */
        /* <DEDUP_REMOVED lines=16> */
.L_x_85:
[----:B------:R-:W-:Y:S05]  /*5130*/  BSYNC.RECONVERGENT B6 ;  /* 0x0000000000067941 */ /* 0x000fea0003800200 */
.L_x_84:
[----:B------:R-:W-:Y:S01]  /*5140*/  ISETP.NE.U32.AND P4, PT, R86, RZ, PT ;  /* 0x000000ff5600720c */ /* 0x000fe20003f85070 */
[----:B------:R-:W-:Y:S01]  /*5150*/  UISETP.NE.AND UP2, UPT, UR50, URZ, UPT ;  /* 0x000000ff3200728c */ /* 0x000fe2000bf45270 */
[----:B------:R-:W-:Y:S01]  /*5160*/  ISETP.NE.U32.AND P2, PT, RZ, UR38, PT ;  /* 0x00000026ff007c0c */ /* 0x000fe2000bf45070 */
[----:B------:R-:W-:Y:S01]  /*5170*/  UISETP.NE.U32.AND UP1, UPT, UR44, URZ, UPT ;  /* 0x000000ff2c00728c */ /* 0x000fe2000bf25070 */
[----:B------:R-:W-:Y:S01]  /*5180*/  ISETP.NE.AND.EX P4, PT, R87, RZ, PT, P4 ;  /* 0x000000ff5700720c */ /* 0x000fe20003f85340 */
[----:B------:R-:W-:Y:S01]  /*5190*/  UPLOP3.LUT UP0, UPT, UPT, UPT, UPT, 0x40, 0x4 ;  /* 0x000000000004789c */ /* 0x000fe20003f0e870 */
[----:B------:R-:W-:Y:S01]  /*51a0*/  ISETP.NE.AND.EX P2, PT, RZ, UR39, PT, P2 ;  /* 0x00000027ff007c0c */ /* 0x000fe2000bf45320 */
[----:B------:R-:W-:Y:S01]  /*51b0*/  UISETP.NE.AND.EX UP1, UPT, UR45, URZ, UPT, UP1 ;  /* 0x000000ff2d00728c */ /* 0x000fe2000bf25310 */
[----:B------:R-:W-:Y:S04]  /*51c0*/  PLOP3.LUT P1, PT, PT, PT, UP2, 0x80, 0x8 ;  /* 0x000000000008781c */ /* 0x000fe80003f2f028 */
[----:B------:R-:W-:Y:S06]  /*51d0*/  @UP2 UPLOP3.LUT UP0, UPT, UPT, UPT, UP1, 0x80, 0x8 ;  /* 0x000000000008289c */ /* 0x000fec0003f0f010 */
[----:B------:R-:W-:Y:S01]  /*51e0*/  PLOP3.LUT P0, PT, PT, PT, UP0, 0x80, 0x8 ;  /* 0x000000000008781c */ /* 0x000fe20003f0f008 */
[----:B------:R-:W-:Y:S01]  /*51f0*/  @!UPT UIADD3 URZ, UPT, UPT, URZ, URZ, URZ ;  /* 0x000000fffffff290 */ /* 0x000fe2000fffe0ff */
[----:B------:R-:W-:Y:S11]  /*5200*/  BRA.U !UP1, `(.L_x_86) ;  /* 0x0000000109387547 */ /* 0x000ff6000b800000 */
[----:B------:R-:W-:Y:S01]  /*5210*/  UISETP.NE.U32.AND UP0, UPT, UR38, URZ, UPT ;  /* 0x000000ff2600728c */ /* 0x000fe2000bf05070 */
[----:B------:R-:W-:Y:S02]  /*5220*/  HFMA2 R0, -RZ, RZ, 0, 5.9604644775390625e-08 ;  /* 0x00000001ff007431 */ /* 0x000fe400000001ff */
[----:B------:R-:W-:Y:S01]  /*5230*/  IMAD.MOV.U32 R91, RZ, RZ, 0x1 ;  /* 0x00000001ff5b7424 */ /* 0x000fe200078e00ff */
[----:B------:R-:W-:Y:S06]  /*5240*/  UISETP.NE.AND.EX UP0, UPT, UR39, URZ, UPT, UP0 ;  /* 0x000000ff2700728c */ /* 0x000fec000bf05300 */
[----:B------:R-:W-:Y:S05]  /*5250*/  PLOP3.LUT P3, PT, PT, PT, UP0, 0x80, 0x8 ;  /* 0x000000000008781c */ /* 0x000fea0003f6f008 */
[----:B------:R-:W1:Y:S01]  /*5260*/  @UP0 LDCU.64 UR6, c[0x0][0x888] ;  /* 0x00011100ff0607ac */ /* 0x000e620008000a00 */
[----:B------:R-:W-:Y:S07]  /*5270*/  @UP0 UIMAD UR4, UR36, UR44, URZ ;  /* 0x0000002c240402a4 */ /* 0x000fee000f8e02ff */
[----:B------:R-:W-:Y:S01]  /*5280*/  @!P3 PRMT R91, R0, 0x7610, R91 ;  /* 0x00007610005bb816 */ /* 0x000fe2000000005b */
[----:B-1----:R-:W-:Y:S03]  /*5290*/  @UP0 UIMAD.WIDE UR6, UR4, 0x4, UR6 ;  /* 0x00000004040608a5 */ /* 0x002fe6000f8e0206 */
[----:B------:R-:W1:Y:S03]  /*52a0*/  @!UP0 LDCU UR4, c[0x0][0x880] ;  /* 0x00011000ff0487ac */ /* 0x000e660008000800 */
[----:B------:R-:W-:Y:S01]  /*52b0*/  IMAD.U32 R2, RZ, RZ, UR6 ;  /* 0x00000006ff027e24 */ /* 0x000fe2000f8e00ff */
[----:B------:R-:W-:Y:S05]  /*52c0*/  MOV R3, UR7 ;  /* 0x0000000700037c02 */ /* 0x000fea0008000f00 */
[----:B-----5:R2:W5:Y:S02]  /*52d0*/  @P3 LDG.E R50, desc[UR46][R2.64] ;  /* 0x0000002e02323981 */ /* 0x020564000c1e1900 */
[----:B-12---:R-:W-:Y:S02]  /*52e0*/  @!P3 IMAD.U32 R50, RZ, RZ, UR4 ;  /* 0x00000004ff32be24 */ /* 0x006fe4000f8e00ff */
.L_x_86:
[----:B------:R-:W-:Y:S05]  /*52f0*/  @!P4 BRA `(.L_x_87) ;  /* 0x000000000020c947 */ /* 0x000fea0003800000 */
[----:B------:R-:W-:Y:S04]  /*5300*/  ISETP.NE.U32.AND P3, PT, R84, RZ, PT ;  /* 0x000000ff5400720c */ /* 0x000fe80003f65070 */
[----:B------:R-:W-:Y:S11]  /*5310*/  ISETP.NE.AND.EX P3, PT, R85, RZ, PT, P3 ;  /* 0x000000ff5500720c */ /* 0x000ff60003f65330 */
[----:B------:R-:W-:Y:S02]  /*5320*/  @!UPT UIADD3 URZ, UPT, UPT, URZ, URZ, URZ ;  /* 0x000000fffffff290 */ /* 0x000fe4000fffe0ff */
[----:B------:R-:W1:Y:S01]  /*5330*/  @P3 LDC.64 R2, c[0x0][0x8a8] ;  /* 0x00022a00ff023b82 */ /* 0x000e620000000a00 */
[----:B------:R-:W-:Y:S04]  /*5340*/  @P3 IMAD R0, R86, UR36, RZ ;  /* 0x0000002456003c24 */ /* 0x000fe8000f8e02ff */
[----:B-1----:R-:W-:Y:S05]  /*5350*/  @P3 IMAD.WIDE R2, R0, 0x4, R2 ;  /* 0x0000000400023825 */ /* 0x002fea00078e0202 */
[----:B-----5:R1:W5:Y:S02]  /*5360*/  @P3 LDG.E R47, desc[UR46][R2.64] ;  /* 0x0000002e022f3981 */ /* 0x020364000c1e1900 */
[----:B-1----:R-:W2:Y:S02]  /*5370*/  @!P3 LDC R47, c[0x0][0x8a0] ;  /* 0x00022800ff2fbb82 */ /* 0x002ea40000000800 */
.L_x_87:
[----:B-----5:R-:W-:Y:S01]  /*5380*/  ISETP.NE.AND P4, PT, R50, RZ, PT ;  /* 0x000000ff3200720c */ /* 0x020fe20003f85270 */
[----:B------:R-:W-:Y:S01]  /*5390*/  BSSY B1, `(.L_x_88) ;  /* 0x0000042000017945 */ /* 0x000fe20003800000 */
[----:B------:R-:W-:Y:S01]  /*53a0*/  SEL R9, RZ, 0xffffffff, P2 ;  /* 0xffffffffff097807 */ /* 0x000fe20001000000 */
[----:B------:R-:W-:Y:S01]  /*53b0*/  IMAD.MOV.U32 R55, RZ, RZ, 0x1 ;  /* 0x00000001ff377424 */ /* 0x000fe200078e00ff */
[----:B------:R-:W-:Y:S02]  /*53c0*/  LOP3.LUT P3, RZ, R91, 0xff, RZ, 0xc0, !PT ;  /* 0x000000ff5bff7812 */ /* 0x000fe4000786c0ff */
[----:B------:R-:W-:Y:S02]  /*53d0*/  CS2R R62, SRZ ;  /* 0x00000000003e7805 */ /* 0x000fe4000001ff00 */
[----:B------:R-:W-:Y:S02]  /*53e0*/  @P1 SEL R2, RZ, 0xffffffff, P4 ;  /* 0xffffffffff021807 */ /* 0x000fe40002000000 */
[----:B------:R-:W-:Y:S02]  /*53f0*/  CS2R R60, SRZ ;  /* 0x00000000003c7805 */ /* 0x000fe4000001ff00 */
[----:B------:R-:W-:Y:S02]  /*5400*/  LEA R0, R100, UR49, 0x3 ;  /* 0x0000003164007c11 */ /* 0x000fe4000f8e18ff */
[----:B------:R-:W-:Y:S02]  /*5410*/  CS2R R58, SRZ ;  /* 0x00000000003a7805 */ /* 0x000fe4000001ff00 */
[----:B------:R-:W-:Y:S02]  /*5420*/  @P0 SEL R2, R9, R2, !P3 ;  /* 0x0000000209020207 */ /* 0x000fe40005800000 */
[----:B------:R-:W-:Y:S02]  /*5430*/  CS2R R56, SRZ ;  /* 0x0000000000387805 */ /* 0x000fe4000001ff00 */
[----:B------:R-:W-:Y:S02]  /*5440*/  LEA R108, R44, UR49, 0x3 ;  /* 0x000000312c6c7c11 */ /* 0x000fe4000f8e18ff */
[----:B------:R-:W-:Y:S02]  /*5450*/  @P1 LOP3.LUT R2, R2, 0x1, RZ, 0xc0, !PT ;  /* 0x0000000102021812 */ /* 0x000fe400078ec0ff */
[----:B------:R-:W-:Y:S02]  /*5460*/  SHF.L.U32 R7, R102, 0x1f, RZ ;  /* 0x0000001f66077819 */ /* 0x000fe400000006ff */
[----:B------:R-:W-:Y:S02]  /*5470*/  ISETP.NE.U32.OR P6, PT, R2, 0x1, !P1 ;  /* 0x000000010200780c */ /* 0x000fe40004fc5470 */
[----:B------:R-:W-:Y:S02]  /*5480*/  PLOP3.LUT P2, PT, PT, PT, UP1, 0x80, 0x8 ;  /* 0x000000000008781c */ /* 0x000fe40003f4f018 */
[C---:B------:R-:W-:Y:S02]  /*5490*/  LEA.HI R5, R44.reuse, R44, RZ, 0x1 ;  /* 0x0000002c2c057211 */ /* 0x040fe400078f08ff */
[----:B------:R-:W-:Y:S02]  /*54a0*/  SEL R2, RZ, 0xffffffff, P4 ;  /* 0xffffffffff027807 */ /* 0x000fe40002000000 */
[----:B------:R-:W-:Y:S01]  /*54b0*/  P2R R64, PR, RZ, 0x40 ;  /* 0x00000040ff407803 */ /* 0x000fe20000000000 */
[C---:B------:R-:W-:Y:S01]  /*54c0*/  IMAD.SHL.U32 R3, R5.reuse, 0x40, RZ ;  /* 0x0000004005037824 */ /* 0x040fe200078e00ff */
[----:B------:R-:W-:Y:S03]  /*54d0*/  LOP3.LUT R5, R5, 0xffe, RZ, 0xc0, !PT ;  /* 0x00000ffe05057812 */ /* 0x000fe600078ec0ff */
[----:B------:R-:W-:Y:S02]  /*54e0*/  @P6 SHF.L.U32 R11, R99, 0x1f, RZ ;  /* 0x0000001f630b6819 */ /* 0x000fe400000006ff */
[----:B------:R-:W-:Y:S01]  /*54f0*/  @P2 SEL R2, R9, R2, !P3 ;  /* 0x0000000209022207 */ /* 0x000fe20005800000 */
[----:B------:R-:W-:Y:S01]  /*5500*/  IMAD.IADD R48, R44, 0x1, -R5 ;  /* 0x000000012c307824 */ /* 0x000fe200078e0a05 */
[----:B------:R-:W1:Y:S01]  /*5510*/  @P6 SYNCS.PHASECHK.TRANS64.TRYWAIT P1, [R0+URZ+0x60], R11 ;  /* 0x0000600b000065a7 */ /* 0x000e6200080211ff */
[----:B------:R-:W-:Y:S02]  /*5520*/  LOP3.LUT R3, R3, 0xffffff80, RZ, 0xc0, !PT ;  /* 0xffffff8003037812 */ /* 0x000fe400078ec0ff */
[----:B------:R-:W-:Y:S03]  /*5530*/  LOP3.LUT R2, R2, 0x1, RZ, 0xc0, !PT ;  /* 0x0000000102027812 */ /* 0x000fe600078ec0ff */
[----:B------:R-:W-:Y:S01]  /*5540*/  IMAD.IADD R3, R46, 0x1, R3 ;  /* 0x000000012e037824 */ /* 0x000fe200078e0203 */
[----:B------:R-:W-:Y:S03]  /*5550*/  ISETP.NE.U32.AND P5, PT, R2, 0x1, PT ;  /* 0x000000010200780c */ /* 0x000fe60003fa5070 */
[----:B------:R-:W-:Y:S01]  /*5560*/  IMAD R48, R48, 0x100000, R3 ;  /* 0x0010000030307824 */ /* 0x000fe200078e0203 */
[----:B------:R-:W-:Y:S01]  /*5570*/  P2R R72, PR, RZ, 0x20 ;  /* 0x00000020ff487803 */ /* 0x000fe20000000000 */
[----:B------:R3:W4:Y:S01]  /*5580*/  SYNCS.PHASECHK.TRANS64.TRYWAIT P0, [R108+URZ+0xb0], R7 ;  /* 0x0000b0076c0075a7 */ /* 0x00072200080011ff */
[----:B-1----:R-:W-:Y:S01]  /*5590*/  @P6 SEL R55, RZ, 0x1, !P1 ;  /* 0x00000001ff376807 */ /* 0x002fe20004800000 */
[----:B---3--:R-:W-:Y:S06]  /*55a0*/  @!P6 BRA `(.L_x_89) ;  /* 0x000000000080e947 */ /* 0x008fec0003800000 */
[----:B------:R-:W-:Y:S01]  /*55b0*/  @P5 IMAD R4, R100, 0x1000, R95 ;  /* 0x0000100064045824 */ /* 0x000fe200078e025f */
[----:B------:R-:W-:Y:S01]  /*55c0*/  ISETP.NE.AND P1, PT, R55, RZ, PT ;  /* 0x000000ff3700720c */ /* 0x000fe20003f25270 */
[----:B------:R-:W-:Y:S01]  /*55d0*/  BSSY B0, `(.L_x_90) ;  /* 0x000000b000007945 */ /* 0x000fe20003800000 */
[----:B------:R-:W-:Y:S01]  /*55e0*/  CS2R R58, SRZ ;  /* 0x00000000003a7805 */ /* 0x000fe2000001ff00 */
[----:B------:R-:W-:Y:S01]  /*55f0*/  @P5 VIADD R2, R4, UR49 ;  /* 0x0000003104025c36 */ /* 0x000fe20008000000 */
[----:B------:R-:W-:Y:S02]  /*5600*/  CS2R R56, SRZ ;  /* 0x0000000000387805 */ /* 0x000fe4000001ff00 */
[----:B------:R-:W-:Y:S02]  /*5610*/  CS2R R62, SRZ ;  /* 0x00000000003e7805 */ /* 0x000fe4000001ff00 */
[----:B------:R-:W-:Y:S01]  /*5620*/  CS2R R60, SRZ ;  /* 0x00000000003c7805 */ /* 0x000fe2000001ff00 */
[----:B------:R-:W-:Y:S04]  /*5630*/  @P5 IMAD R2, R103, -0x10, R2 ;  /* 0xfffffff067025824 */ /* 0x000fe800078e0202 */
[----:B------:R-:W-:Y:S05]  /*5640*/  @P1 BRA `(.L_x_91) ;  /* 0x00000000000c1947 */ /* 0x000fea0003800000 */
[----:B------:R-:W-:Y:S04]  /*5650*/  SHF.L.U32 R3, R99, 0x1f, RZ ;  /* 0x0000001f63037819 */ /* 0x000fe800000006ff */
[----:B------:R-:W1:Y:S02]  /*5660*/  SYNCS.PHASECHK.TRANS64.TRYWAIT P1, [R0+URZ+0x60], R3 ;  /* 0x00006003000075a7 */ /* 0x000e6400080211ff */
[----:B-1----:R-:W-:Y:S05]  /*5670*/  @!P1 BRA `(.L_x_92) ;  /* 0x0000002400409947 */ /* 0x002fea0003800000 */
.L_x_91:
[----:B------:R-:W-:Y:S05]  /*5680*/  BSYNC B0 ;  /* 0x0000000000007941 */ /* 0x000fea0003800000 */
.L_x_90:
[----:B------:R-:W-:Y:S01]  /*5690*/  ISETP.NE.AND P1, PT, R72, RZ, PT ;  /* 0x000000ff4800720c */ /* 0x000fe20003f25270 */
[----:B-1----:R-:W-:Y:S02]  /*56a0*/  VIADD R3, R0, 0x70 ;  /* 0x0000007000037836 */ /* 0x002fe40000000000 */
[----:B------:R-:W-:Y:S02]  /*56b0*/  IMAD.U32 R0, RZ, RZ, UR37 ;  /* 0x00000025ff007e24 */ /* 0x000fe4000f8e00ff */
[----:B------:R-:W-:Y:S03]  /*56c0*/  VIADD R100, R100, 0x1 ;  /* 0x0000000164647836 */ /* 0x000fe60000000000 */
[----:B------:R-:W-:Y:S05]  /*56d0*/  PRMT R0, R0, 0x654, R3 ;  /* 0x0000065400007816 */ /* 0x000fea0000000003 */
[----:B------:R1:W3:Y:S04]  /*56e0*/  @P1 LDS.128 R56, [R4+UR49+0x200] ;  /* 0x0002003104381984 */ /* 0x0002e80008000c00 */
[----:B------:R1:W1:Y:S01]  /*56f0*/  @P1 LDS.128 R60, [R2+0x210] ;  /* 0x00021000023c1984 */ /* 0x0002620000000c00 */
[C---:B------:R-:W-:Y:S01]  /*5700*/  ISETP.NE.AND P1, PT, R100.reuse, 0x2, PT ;  /* 0x000000026400780c */ /* 0x040fe20003f25270 */
[----:B------:R-:W-:Y:S01]  /*5710*/  @!PT LDS RZ, [RZ] ;  /* 0x00000000fffff984 */ /* 0x000fe20000000800 */
[----:B------:R-:W-:Y:S01]  /*5720*/  @!PT LDS RZ, [RZ] ;  /* 0x00000000fffff984 */ /* 0x000fe20000000800 */
[----:B------:R-:W-:Y:S01]  /*5730*/  @!PT LDS RZ, [RZ] ;  /* 0x00000000fffff984 */ /* 0x000fe20000000800 */
[----:B------:R-:W-:Y:S01]  /*5740*/  @!PT LDS RZ, [RZ] ;  /* 0x00000000fffff984 */ /* 0x000fe20000000800 */
[----:B------:R5:W-:Y:S06]  /*5750*/  MEMBAR.ALL.CTA ;  /* 0x0000000000007992 */ /* 0x000bec0000008000 */
[----:B-----5:R-:W5:Y:S01]  /*5760*/  FENCE.VIEW.ASYNC.S ;  /* 0x00000000000073c6 */ /* 0x020f620000000000 */
[----:B------:R-:W-:Y:S01]  /*5770*/  SEL R100, R100, RZ, P1 ;  /* 0x000000ff64647207 */ /* 0x000fe20000800000 */
[----:B-----5:R5:W-:Y:S02]  /*5780*/  SYNCS.ARRIVE.TRANS64.RED.A1T0 RZ, [R0+URZ], RZ ;  /* 0x000000ff00ff79a7 */ /* 0x020be400081004ff */
[----:B-----5:R-:W-:Y:S04]  /*5790*/  SEL R0, RZ, 0x1, P1 ;  /* 0x00000001ff007807 */ /* 0x020fe80000800000 */
[----:B---3--:R-:W-:Y:S02]  /*57a0*/  LOP3.LUT R99, R99, R0, RZ, 0x3c, !PT ;  /* 0x0000000063637212 */ /* 0x008fe400078e3cff */
.L_x_89:
[----:B------:R-:W-:Y:S05]  /*57b0*/  BSYNC B1 ;  /* 0x0000000000017941 */ /* 0x000fea0003800000 */
.L_x_88:
[----:B------:R-:W-:Y:S04]  /*57c0*/  SHF.R.U32.HI R3, RZ, 0x15, R48 ;  /* 0x00000015ff037819 */ /* 0x000fe80000011630 */
[----:B------:R-:W-:Y:S01]  /*57d0*/  LOP3.LUT P1, RZ, R3, 0x3, R96, 0x48, !PT ;  /* 0x0000000303ff7812 */ /* 0x000fe20007824860 */
[----:B------:R-:W-:Y:S01]  /*57e0*/  @!UPT UIADD3 URZ, UPT, UPT, URZ, URZ, URZ ;  /* 0x000000fffffff290 */ /* 0x000fe2000fffe0ff */
[----:B----4-:R-:W-:Y:S11]  /*57f0*/  @P0 BRA `(.L_x_93) ;  /* 0x0000000000080947 */ /* 0x010ff60003800000 */
[----:B------:R-:W3:Y:S02]  /*5800*/  SYNCS.PHASECHK.TRANS64.TRYWAIT P0, [R108+URZ+0xb0], R7 ;  /* 0x0000b0076c0075a7 */ /* 0x000ee400080011ff */
[----:B---3--:R-:W-:Y:S05]  /*5810*/  @!P0 BRA `(.L_x_94) ;  /* 0x0000002000ec8947 */ /* 0x008fea0003800000 */
.L_x_93:
[----:B------:R-:W-:Y:S05]  /*5820*/  @!P1 BRA `(.L_x_95) ;  /* 0x0000000000409947 */ /* 0x000fea0003800000 */
[----:B------:R-:W4:Y:S01]  /*5830*/  LDCU.64 UR8, c[0x4][0x70] ;  /* 0x01000e00ff0877ac */ /* 0x000f220008000a00 */
[----:B------:R-:W-:Y:S01]  /*5840*/  MOV R3, 0x0 ;  /* 0x0000000000037802 */ /* 0x000fe20000000f00 */
[----:B------:R-:W-:Y:S02]  /*5850*/  HFMA2 R12, -RZ, RZ, 0, 5.9604644775390625e-08 ;  /* 0x00000001ff0c7431 */ /* 0x000fe400000001ff */
[----:B------:R-:W-:Y:S02]  /*5860*/  IMAD.MOV.U32 R8, RZ, RZ, 0x192 ;  /* 0x00000192ff087424 */ /* 0x000fe400078e00ff */
[----:B------:R-:W-:Y:S01]  /*5870*/  IMAD.MOV.U32 R13, RZ, RZ, RZ ;  /* 0x000000ffff0d7224 */ /* 0x000fe200078e00ff */
[----:B------:R-:W3:Y:S01]  /*5880*/  LDCU.64 UR6, c[0x4][0x78] ;  /* 0x01000f00ff0677ac */ /* 0x000ee20008000a00 */
[----:B-1----:R-:W1:Y:S01]  /*5890*/  LDC.64 R2, c[0x4][R3] ;  /* 0x0100000003027b82 */ /* 0x002e620000000a00 */
[----:B------:R-:W5:Y:S01]  /*58a0*/  LDCU.64 UR4, c[0x4][0x10] ;  /* 0x01000200ff0477ac */ /* 0x000f620008000a00 */
[----:B----4-:R-:W-:Y:S01]  /*58b0*/  MOV R5, UR9 ;  /* 0x0000000900057c02 */ /* 0x010fe20008000f00 */
[----:B------:R-:W-:Y:S01]  /*58c0*/  IMAD.U32 R4, RZ, RZ, UR8 ;  /* 0x00000008ff047e24 */ /* 0x000fe2000f8e00ff */
[----:B---3--:R-:W-:Y:S01]  /*58d0*/  MOV R7, UR7 ;  /* 0x0000000700077c02 */ /* 0x008fe20008000f00 */
[----:B------:R-:W-:Y:S01]  /*58e0*/  IMAD.U32 R6, RZ, RZ, UR6 ;  /* 0x00000006ff067e24 */ /* 0x000fe2000f8e00ff */
[----:B-----5:R-:W-:Y:S01]  /*58f0*/  MOV R11, UR5 ;  /* 0x00000005000b7c02 */ /* 0x020fe20008000f00 */
[----:B------:R-:W-:Y:S02]  /*5900*/  IMAD.U32 R10, RZ, RZ, UR4 ;  /* 0x00000004ff0a7e24 */ /* 0x000fe4000f8e00ff */
[----:B------:R-:W-:Y:S07]  /*5910*/  LEPC R20, `(.L_x_95) ;  /* 0x000000001014794e */ /* 0x000fee0000000000 */
[----:B-12---:R-:W-:Y:S05]  /*5920*/  CALL.ABS.NOINC R2 ;  /* 0x0000000002007343 */ /* 0x006fea0003c00000 */
.L_x_95:
[----:B------:R-:W-:Y:S05]  /*5930*/  WARPSYNC.ALL ;  /* 0x0000000000007948 */ /* 0x000fea0003800000 */
[----:B------:R-:W-:Y:S01]  /*5940*/  R2UR UR4, R48 ;  /* 0x00000000300472ca */ /* 0x000fe200000e0000 */
[----:B------:R-:W-:Y:S01]  /*5950*/  BSSY.RECONVERGENT B0, `(.L_x_96) ;  /* 0x00000a0000007945 */ /* 0x000fe20003800200 */
[C---:B------:R-:W-:Y:S02]  /*5960*/  SHF.L.U32 R51, R56.reuse, 0x10, RZ ;  /* 0x0000001038337819 */ /* 0x040fe400000006ff */
[C---:B------:R-:W-:Y:S02]  /*5970*/  PRMT R49, R56.reuse, 0x8880, RZ ;  /* 0x0000888038317816 */ /* 0x040fe400000000ff */
[----:B------:R-:W-:Y:S02]  /*5980*/  SHF.R.S32.HI R51, RZ, 0x18, R51 ;  /* 0x00000018ff337819 */ /* 0x000fe40000011433 */
[----:B------:R-:W-:Y:S02]  /*5990*/  SHF.L.U32 R52, R56, 0x8, RZ ;  /* 0x0000000838347819 */ /* 0x000fe400000006ff */
[C---:B------:R-:W-:Y:S02]  /*59a0*/  PRMT R54, R58.reuse, 0x8880, RZ ;  /* 0x000088803a367816 */ /* 0x040fe400000000ff */
[----:B------:R-:W-:Y:S01]  /*59b0*/  SHF.L.U32 R53, R58, 0x8, RZ ;  /* 0x000000083a357819 */ /* 0x000fe200000006ff */
[----:B-1-3--:R-:W-:Y:S01]  /*59c0*/  LDTM.16dp32bit_t0_t15.x32 R4, tmem[UR4] ;  /* 0x00000004000479ee */ /* 0x00afe20008a80000 */
[----:B------:R-:W2:Y:S01]  /*59d0*/  LDTM.16dp32bit_t16_t31.x32 R4, tmem[UR4+0x20] ;  /* 0x00002004000479ee */ /* 0x000ea20008aa0000 */
[----:B------:R-:W-:Y:S02]  /*59e0*/  ISETP.NE.AND P6, PT, R64, RZ, PT ;  /* 0x000000ff4000720c */ /* 0x000fe40003fc5270 */
[----:B------:R-:W-:Y:S02]  /*59f0*/  IADD3 R74, PT, PT, R95, UR49, RZ ;  /* 0x000000315f4a7c10 */ /* 0x000fe4000fffe0ff */
[----:B------:R-:W-:Y:S02]  /*5a00*/  SHF.L.U32 R73, R97, 0x4, RZ ;  /* 0x0000000461497819 */ /* 0x000fe400000006ff */
[----:B------:R-:W-:Y:S02]  /*5a10*/  SHF.R.S32.HI R53, RZ, 0x18, R53 ;  /* 0x00000018ff357819 */ /* 0x000fe40000011435 */
[----:B------:R-:W-:Y:S02]  /*5a20*/  IADD3 R112, PT, PT, R74, R73, RZ ;  /* 0x000000494a707210 */ /* 0x000fe40007ffe0ff */
[----:B------:R-:W-:Y:S01]  /*5a30*/  ISETP.NE.AND P0, PT, R105, RZ, PT ;  /* 0x000000ff6900720c */ /* 0x000fe20003f05270 */
[C---:B--2---:R-:W-:Y:S02]  /*5a40*/  IMAD R0, R47.reuse, R4, RZ ;  /* 0x000000042f007224 */ /* 0x044fe400078e02ff */
[----:B------:R-:W-:Y:S02]  /*5a50*/  IMAD R2, R47, R5, RZ ;  /* 0x000000052f027224 */ /* 0x000fe400078e02ff */
[----:B------:R-:W-:Y:S01]  /*5a60*/  IMAD R0, R49, R50, R0 ;  /* 0x0000003231007224 */ /* 0x000fe200078e0200 */
[----:B------:R-:W-:Y:S01]  /*5a70*/  SHF.R.S32.HI R49, RZ, 0x18, R52 ;  /* 0x00000018ff317819 */ /* 0x000fe20000011434 */
[----:B------:R-:W-:Y:S01]  /*5a80*/  IMAD R3, R47, R6, RZ ;  /* 0x000000062f037224 */ /* 0x000fe200078e02ff */
[----:B------:R-:W-:Y:S01]  /*5a90*/  SHF.L.U32 R52, R57, 0x10, RZ ;  /* 0x0000001039347819 */ /* 0x000fe200000006ff */
[-C--:B------:R-:W-:Y:S01]  /*5aa0*/  IMAD R2, R51, R50.reuse, R2 ;  /* 0x0000003233027224 */ /* 0x080fe200078e0202 */
[----:B------:R-:W-:Y:S01]  /*5ab0*/  SHF.R.S32.HI R51, RZ, 0x18, R56 ;  /* 0x00000018ff337819 */ /* 0x000fe20000011438 */
[----:B------:R-:W-:Y:S02]  /*5ac0*/  IMAD R7, R47, R7, RZ ;  /* 0x000000072f077224 */ /* 0x000fe400078e02ff */
[-C--:B------:R-:W-:Y:S01]  /*5ad0*/  IMAD R3, R49, R50.reuse, R3 ;  /* 0x0000003231037224 */ /* 0x080fe200078e0203 */
[----:B------:R-:W-:Y:S01]  /*5ae0*/  PRMT R49, R57, 0x8880, RZ ;  /* 0x0000888039317816 */ /* 0x000fe200000000ff */
[----:B------:R-:W-:Y:S01]  /*5af0*/  IMAD R7, R51, R50, R7 ;  /* 0x0000003233077224 */ /* 0x000fe200078e0207 */
[----:B------:R-:W-:Y:S01]  /*5b00*/  SHF.R.S32.HI R51, RZ, 0x18, R52 ;  /* 0x00000018ff337819 */ /* 0x000fe20000011434 */
[----:B------:R-:W-:Y:S02]  /*5b10*/  IMAD R4, R47, R8, RZ ;  /* 0x000000082f047224 */ /* 0x000fe400078e02ff */
[----:B------:R-:W-:Y:S01]  /*5b20*/  IMAD.SHL.U32 R52, R57, 0x100, RZ ;  /* 0x0000010039347824 */ /* 0x000fe200078e00ff */
[----:B------:R-:W-:Y:S01]  /*5b30*/  I2IP.S8.S32.SAT R65, R7, R3, RZ ;  /* 0x0000000307417239 */ /* 0x000fe200000014ff */
[----:B------:R-:W-:Y:S02]  /*5b40*/  IMAD R5, R47, R9, RZ ;  /* 0x000000092f057224 */ /* 0x000fe400078e02ff */
[----:B------:R-:W-:Y:S01]  /*5b50*/  IMAD R4, R49, R50, R4 ;  /* 0x0000003231047224 */ /* 0x000fe200078e0204 */
[----:B------:R-:W-:Y:S01]  /*5b60*/  SHF.R.S32.HI R49, RZ, 0x18, R52 ;  /* 0x00000018ff317819 */ /* 0x000fe20000011434 */
[----:B------:R-:W-:Y:S01]  /*5b70*/  IMAD R6, R47, R10, RZ ;  /* 0x0000000a2f067224 */ /* 0x000fe200078e02ff */
[----:B------:R-:W-:Y:S01]  /*5b80*/  I2IP.S8.S32.SAT R64, R2, R0, R65 ;  /* 0x0000000002407239 */ /* 0x000fe20000001441 */
[-C--:B------:R-:W-:Y:S01]  /*5b90*/  IMAD R5, R51, R50.reuse, R5 ;  /* 0x0000003233057224 */ /* 0x080fe200078e0205 */
[----:B------:R-:W-:Y:S01]  /*5ba0*/  SHF.L.U32 R52, R58, 0x10, RZ ;  /* 0x000000103a347819 */ /* 0x000fe200000006ff */
[----:B------:R-:W-:Y:S01]  /*5bb0*/  IMAD R11, R47, R11, RZ ;  /* 0x0000000b2f0b7224 */ /* 0x000fe200078e02ff */
[----:B------:R-:W-:Y:S01]  /*5bc0*/  SHF.R.S32.HI R51, RZ, 0x18, R57 ;  /* 0x00000018ff337819 */ /* 0x000fe20000011439 */
[----:B------:R-:W-:Y:S01]  /*5bd0*/  IMAD R6, R49, R50, R6 ;  /* 0x0000003231067224 */ /* 0x000fe200078e0206 */
[----:B------:R-:W-:Y:S01]  /*5be0*/  SHF.R.S32.HI R52, RZ, 0x18, R52 ;  /* 0x00000018ff347819 */ /* 0x000fe20000011434 */
[C---:B------:R-:W-:Y:S02]  /*5bf0*/  IMAD R8, R47.reuse, R12, RZ ;  /* 0x0000000c2f087224 */ /* 0x040fe400078e02ff */
[----:B------:R-:W-:Y:S02]  /*5c00*/  IMAD.MOV.U32 R49, RZ, RZ, R54 ;  /* 0x000000ffff317224 */ /* 0x000fe400078e0036 */
[----:B------:R-:W-:Y:S02]  /*5c10*/  IMAD R9, R47, R13, RZ ;  /* 0x0000000d2f097224 */ /* 0x000fe400078e02ff */
[----:B------:R-:W-:Y:S01]  /*5c20*/  IMAD R11, R51, R50, R11 ;  /* 0x00000032330b7224 */ /* 0x000fe200078e020b */
[----:B------:R-:W-:Y:S01]  /*5c30*/  SHF.R.S32.HI R51, RZ, 0x18, R58 ;  /* 0x00000018ff337819 */ /* 0x000fe2000001143a */
[----:B------:R-:W-:Y:S02]  /*5c40*/  IMAD R10, R47, R14, RZ ;  /* 0x0000000e2f0a7224 */ /* 0x000fe400078e02ff */
[----:B------:R-:W-:Y:S01]  /*5c50*/  IMAD R8, R49, R50, R8 ;  /* 0x0000003231087224 */ /* 0x000fe200078e0208 */
[----:B------:R-:W-:Y:S01]  /*5c60*/  I2IP.S8.S32.SAT R65, R11, R6, RZ ;  /* 0x000000060b417239 */ /* 0x000fe200000014ff */
[----:B------:R-:W-:Y:S01]  /*5c70*/  IMAD R15, R47, R15, RZ ;  /* 0x0000000f2f0f7224 */ /* 0x000fe200078e02ff */
[----:B------:R-:W-:Y:S01]  /*5c80*/  PRMT R49, R59, 0x8880, RZ ;  /* 0x000088803b317816 */ /* 0x000fe200000000ff */
[----:B------:R-:W-:Y:S01]  /*5c90*/  IMAD R9, R52, R50, R9 ;  /* 0x0000003234097224 */ /* 0x000fe200078e0209 */
[----:B------:R-:W-:Y:S01]  /*5ca0*/  I2IP.S8.S32.SAT R65, R5, R4, R65 ;  /* 0x0000000405417239 */ /* 0x000fe20000001441 */
[-C--:B------:R-:W-:Y:S01]  /*5cb0*/  IMAD R10, R53, R50.reuse, R10 ;  /* 0x00000032350a7224 */ /* 0x080fe200078e020a */
[----:B------:R-:W-:Y:S01]  /*5cc0*/  SHF.L.U32 R53, R59, 0x8, RZ ;  /* 0x000000083b357819 */ /* 0x000fe200000006ff */
[----:B------:R-:W-:Y:S01]  /*5cd0*/  IMAD R15, R51, R50, R15 ;  /* 0x00000032330f7224 */ /* 0x000fe200078e020f */
[----:B------:R-:W-:Y:S01]  /*5ce0*/  SHF.L.U32 R51, R59, 0x10, RZ ;  /* 0x000000103b337819 */ /* 0x000fe200000006ff */
[C---:B------:R-:W-:Y:S01]  /*5cf0*/  IMAD R12, R47.reuse, R16, RZ ;  /* 0x000000102f0c7224 */ /* 0x040fe200078e02ff */
[----:B------:R-:W-:Y:S01]  /*5d00*/  SHF.R.S32.HI R53, RZ, 0x18, R53 ;  /* 0x00000018ff357819 */ /* 0x000fe20000011435 */
[C---:B------:R-:W-:Y:S01]  /*5d10*/  IMAD R13, R47.reuse, R17, RZ ;  /* 0x000000112f0d7224 */ /* 0x040fe200078e02ff */
[----:B------:R-:W-:Y:S01]  /*5d20*/  SHF.R.S32.HI R51, RZ, 0x18, R51 ;  /* 0x00000018ff337819 */ /* 0x000fe20000011433 */
[----:B------:R-:W-:Y:S01]  /*5d30*/  IMAD R14, R47, R18, RZ ;  /* 0x000000122f0e7224 */ /* 0x000fe200078e02ff */
[----:B------:R-:W-:Y:S01]  /*5d40*/  I2IP.S8.S32.SAT R66, R15, R10, RZ ;  /* 0x0000000a0f427239 */ /* 0x000fe200000014ff */
[----:B------:R-:W-:Y:S01]  /*5d50*/  IMAD R12, R49, R50, R12 ;  /* 0x00000032310c7224 */ /* 0x000fe200078e020c */
[----:B------:R-:W-:Y:S01]  /*5d60*/  SHF.R.S32.HI R49, RZ, 0x18, R59 ;  /* 0x00000018ff317819 */ /* 0x000fe2000001143b */
[----:B------:R-:W-:Y:S01]  /*5d70*/  IMAD R19, R47, R19, RZ ;  /* 0x000000132f137224 */ /* 0x000fe200078e02ff */
[----:B------:R-:W-:Y:S01]  /*5d80*/  I2IP.S8.S32.SAT R66, R9, R8, R66 ;  /* 0x0000000809427239 */ /* 0x000fe20000001442 */
[-C--:B------:R-:W-:Y:S01]  /*5d90*/  IMAD R13, R51, R50.reuse, R13 ;  /* 0x00000032330d7224 */ /* 0x080fe200078e020d */
[C---:B------:R-:W-:Y:S01]  /*5da0*/  PRMT R51, R60.reuse, 0x8880, RZ ;  /* 0x000088803c337816 */ /* 0x040fe200000000ff */
[-C--:B------:R-:W-:Y:S01]  /*5db0*/  IMAD R14, R53, R50.reuse, R14 ;  /* 0x00000032350e7224 */ /* 0x080fe200078e020e */
[----:B------:R-:W-:Y:S01]  /*5dc0*/  PRMT R53, R61, 0x8880, RZ ;  /* 0x000088803d357816 */ /* 0x000fe200000000ff */
[----:B------:R-:W-:Y:S01]  /*5dd0*/  IMAD R19, R49, R50, R19 ;  /* 0x0000003231137224 */ /* 0x000fe200078e0213 */
[----:B------:R-:W-:Y:S01]  /*5de0*/  MOV R49, R51 ;  /* 0x0000003300317202 */ /* 0x000fe20000000f00 */
[----:B------:R-:W-:Y:S02]  /*5df0*/  IMAD R16, R47, R20, RZ ;  /* 0x000000142f107224 */ /* 0x000fe400078e02ff */
[C---:B------:R-:W-:Y:S01]  /*5e00*/  IMAD.U32 R52, R60.reuse, 0x10000, RZ ;  /* 0x000100003c347824 */ /* 0x040fe200078e00ff */
[----:B------:R-:W-:Y:S01]  /*5e10*/  I2IP.S8.S32.SAT R67, R19, R14, RZ ;  /* 0x0000000e13437239 */ /* 0x000fe200000014ff */
[----:B------:R-:W-:Y:S01]  /*5e20*/  IMAD R16, R49, R50, R16 ;  /* 0x0000003231107224 */ /* 0x000fe200078e0210 */
[----:B------:R-:W-:Y:S01]  /*5e30*/  SHF.L.U32 R49, R60, 0x8, RZ ;  /* 0x000000083c317819 */ /* 0x000fe200000006ff */
[C---:B------:R-:W-:Y:S01]  /*5e40*/  IMAD R17, R47.reuse, R21, RZ ;  /* 0x000000152f117224 */ /* 0x040fe200078e02ff */
[----:B------:R-:W-:Y:S01]  /*5e50*/  SHF.R.S32.HI R51, RZ, 0x18, R52 ;  /* 0x00000018ff337819 */ /* 0x000fe20000011434 */
[C---:B------:R-:W-:Y:S01]  /*5e60*/  IMAD R18, R47.reuse, R22, RZ ;  /* 0x000000162f127224 */ /* 0x040fe200078e02ff */
[----:B------:R-:W-:Y:S01]  /*5e70*/  SHF.R.S32.HI R49, RZ, 0x18, R49 ;  /* 0x00000018ff317819 */ /* 0x000fe20000011431 */
[----:B------:R-:W-:Y:S01]  /*5e80*/  IMAD R23, R47, R23, RZ ;  /* 0x000000172f177224 */ /* 0x000fe200078e02ff */
[----:B------:R-:W-:Y:S01]  /*5e90*/  I2IP.S8.S32.SAT R67, R13, R12, R67 ;  /* 0x0000000c0d437239 */ /* 0x000fe20000001443 */
[----:B------:R-:W-:Y:S01]  /*5ea0*/  IMAD R17, R51, R50, R17 ;  /* 0x0000003233117224 */ /* 0x000fe200078e0211 */
[C---:B------:R-:W-:Y:S01]  /*5eb0*/  SHF.L.U32 R52, R61.reuse, 0x10, RZ ;  /* 0x000000103d347819 */ /* 0x040fe200000006ff */
[----:B------:R-:W-:Y:S01]  /*5ec0*/  IMAD.SHL.U32 R54, R61, 0x100, RZ ;  /* 0x000001003d367824 */ /* 0x000fe200078e00ff */
[----:B------:R-:W-:Y:S01]  /*5ed0*/  SHF.R.S32.HI R51, RZ, 0x18, R60 ;  /* 0x00000018ff337819 */ /* 0x000fe2000001143c */
[----:B------:R-:W-:Y:S01]  /*5ee0*/  IMAD R20, R47, R24, RZ ;  /* 0x000000182f147224 */ /* 0x000fe200078e02ff */
[----:B------:R1:W-:Y:S01]  /*5ef0*/  STS.128 [R95+UR49+0x2200], R64 ;  /* 0x002200405f007988 */ /* 0x0003e20008000c31 */
[-C--:B------:R-:W-:Y:S01]  /*5f00*/  IMAD R18, R49, R50.reuse, R18 ;  /* 0x0000003231127224 */ /* 0x080fe200078e0212 */
[----:B------:R-:W-:Y:S01]  /*5f10*/  SHF.R.S32.HI R52, RZ, 0x18, R52 ;  /* 0x00000018ff347819 */ /* 0x000fe20000011434 */
[----:B------:R-:W-:Y:S01]  /*5f20*/  IMAD R21, R47, R25, RZ ;  /* 0x000000192f157224 */ /* 0x000fe200078e02ff */
[----:B------:R-:W-:Y:S01]  /*5f30*/  SHF.R.S32.HI R49, RZ, 0x18, R54 ;  /* 0x00000018ff317819 */ /* 0x000fe20000011436 */
[----:B------:R-:W-:Y:S01]  /*5f40*/  IMAD R23, R51, R50, R23 ;  /* 0x0000003233177224 */ /* 0x000fe200078e0217 */
[----:B------:R-:W-:Y:S01]  /*5f50*/  SHF.R.S32.HI R51, RZ, 0x18, R61 ;  /* 0x00000018ff337819 */ /* 0x000fe2000001143d */
[----:B------:R-:W-:Y:S01]  /*5f60*/  IMAD R22, R47, R26, RZ ;  /* 0x0000001a2f167224 */ /* 0x000fe200078e02ff */
[----:B------:R-:W-:Y:S01]  /*5f70*/  SHF.R.S32.HI R54, RZ, 0x18, R63 ;  /* 0x00000018ff367819 */ /* 0x000fe2000001143f */
[----:B------:R-:W-:Y:S01]  /*5f80*/  IMAD R20, R53, R50, R20 ;  /* 0x0000003235147224 */ /* 0x000fe200078e0214 */
[----:B------:R-:W-:Y:S01]  /*5f90*/  I2IP.S8.S32.SAT R68, R23, R18, RZ ;  /* 0x0000001217447239 */ /* 0x000fe200000014ff */
[----:B------:R-:W-:Y:S01]  /*5fa0*/  IMAD R27, R47, R27, RZ ;  /* 0x0000001b2f1b7224 */ /* 0x000fe200078e02ff */
[----:B------:R-:W-:Y:S01]  /*5fb0*/  SHF.L.U32 R53, R62, 0x8, RZ ;  /* 0x000000083e357819 */ /* 0x000fe200000006ff */
[-C--:B------:R-:W-:Y:S01]  /*5fc0*/  IMAD R21, R52, R50.reuse, R21 ;  /* 0x0000003234157224 */ /* 0x080fe200078e0215 */
[C---:B------:R-:W-:Y:S01]  /*5fd0*/  SHF.L.U32 R52, R62.reuse, 0x10, RZ ;  /* 0x000000103e347819 */ /* 0x040fe200000006ff */
[----:B------:R-:W-:Y:S01]  /*5fe0*/  IMAD R22, R49, R50, R22 ;  /* 0x0000003231167224 */ /* 0x000fe200078e0216 */
[----:B------:R-:W-:Y:S01]  /*5ff0*/  PRMT R49, R62, 0x8880, RZ ;  /* 0x000088803e317816 */ /* 0x000fe200000000ff */
[----:B------:R-:W-:Y:S01]  /*6000*/  IMAD R24, R47, R28, RZ ;  /* 0x0000001c2f187224 */ /* 0x000fe200078e02ff */
[----:B------:R-:W-:Y:S01]  /*6010*/  I2IP.S8.S32.SAT R68, R17, R16, R68 ;  /* 0x0000001011447239 */ /* 0x000fe20000001444 */
[----:B------:R-:W-:Y:S01]  /*6020*/  IMAD R27, R51, R50, R27 ;  /* 0x00000032331b7224 */ /* 0x000fe200078e021b */
[----:B------:R-:W-:Y:S01]  /*6030*/  SHF.R.S32.HI R51, RZ, 0x18, R52 ;  /* 0x00000018ff337819 */ /* 0x000fe20000011434 */
[C---:B------:R-:W-:Y:S01]  /*6040*/  IMAD R25, R47.reuse, R29, RZ ;  /* 0x0000001d2f197224 */ /* 0x040fe200078e02ff */
[----:B------:R-:W-:Y:S01]  /*6050*/  SHF.R.S32.HI R53, RZ, 0x18, R53 ;  /* 0x00000018ff357819 */ /* 0x000fe20000011435 */
[----:B------:R-:W-:Y:S01]  /*6060*/  IMAD R26, R47, R30, RZ ;  /* 0x0000001e2f1a7224 */ /* 0x000fe200078e02ff */
[----:B------:R-:W-:Y:S01]  /*6070*/  I2IP.S8.S32.SAT R69, R27, R22, RZ ;  /* 0x000000161b457239 */ /* 0x000fe200000014ff */
[-C--:B------:R-:W-:Y:S01]  /*6080*/  IMAD R24, R49, R50.reuse, R24 ;  /* 0x0000003231187224 */ /* 0x080fe200078e0218 */
[----:B------:R-:W-:Y:S01]  /*6090*/  SHF.L.U32 R52, R63, 0x10, RZ ;  /* 0x000000103f347819 */ /* 0x000fe200000006ff */
[----:B------:R-:W-:Y:S01]  /*60a0*/  IMAD R25, R51, R50, R25 ;  /* 0x0000003233197224 */ /* 0x000fe200078e0219 */
[----:B------:R-:W-:Y:S01]  /*60b0*/  I2IP.S8.S32.SAT R69, R21, R20, R69 ;  /* 0x0000001415457239 */ /* 0x000fe20000001445 */
[----:B------:R-:W-:Y:S01]  /*60c0*/  IMAD R26, R53, R50, R26 ;  /* 0x00000032351a7224 */ /* 0x000fe200078e021a */
[----:B------:R-:W-:Y:S01]  /*60d0*/  SHF.R.S32.HI R49, RZ, 0x18, R62 ;  /* 0x00000018ff317819 */ /* 0x000fe2000001143e */
[----:B------:R-:W-:Y:S01]  /*60e0*/  IMAD R31, R47, R31, RZ ;  /* 0x0000001f2f1f7224 */ /* 0x000fe200078e02ff */
[C---:B------:R-:W-:Y:S01]  /*60f0*/  PRMT R51, R63.reuse, 0x8880, RZ ;  /* 0x000088803f337816 */ /* 0x040fe200000000ff */
[----:B------:R-:W-:Y:S01]  /*6100*/  IMAD.SHL.U32 R53, R63, 0x100, RZ ;  /* 0x000001003f357824 */ /* 0x000fe200078e00ff */
[----:B------:R-:W-:Y:S01]  /*6110*/  SHF.R.S32.HI R52, RZ, 0x18, R52 ;  /* 0x00000018ff347819 */ /* 0x000fe20000011434 */
[C---:B------:R-:W-:Y:S02]  /*6120*/  IMAD R28, R47.reuse, R32, RZ ;  /* 0x000000202f1c7224 */ /* 0x040fe400078e02ff */
[----:B------:R-:W-:Y:S01]  /*6130*/  IMAD R29, R47, R33, RZ ;  /* 0x000000212f1d7224 */ /* 0x000fe200078e02ff */
[----:B------:R-:W-:Y:S01]  /*6140*/  SHF.R.S32.HI R53, RZ, 0x18, R53 ;  /* 0x00000018ff357819 */ /* 0x000fe20000011435 */
[-C--:B------:R-:W-:Y:S02]  /*6150*/  IMAD R31, R49, R50.reuse, R31 ;  /* 0x00000032311f7224 */ /* 0x080fe400078e021f */
[----:B------:R-:W-:Y:S02]  /*6160*/  IMAD R28, R51, R50, R28 ;  /* 0x00000032331c7224 */ /* 0x000fe400078e021c */
[----:B------:R-:W-:Y:S01]  /*6170*/  IMAD R30, R47, R34, RZ ;  /* 0x000000222f1e7224 */ /* 0x000fe200078e02ff */
[----:B------:R-:W-:Y:S01]  /*6180*/  I2IP.S8.S32.SAT R75, R31, R26, RZ ;  /* 0x0000001a1f4b7239 */ /* 0x000fe200000014ff */
[----:B------:R-:W-:Y:S02]  /*6190*/  IMAD R29, R52, R50, R29 ;  /* 0x00000032341d7224 */ /* 0x000fe400078e021d */
[----:B------:R-:W-:Y:S01]  /*61a0*/  IMAD R35, R47, R35, RZ ;  /* 0x000000232f237224 */ /* 0x000fe200078e02ff */
[----:B------:R-:W-:Y:S01]  /*61b0*/  I2IP.S8.S32.SAT R70, R25, R24, R75 ;  /* 0x0000001819467239 */ /* 0x000fe2000000144b */
[-C--:B------:R-:W-:Y:S01]  /*61c0*/  IMAD R30, R53, R50.reuse, R30 ;  /* 0x00000032351e7224 */ /* 0x080fe200078e021e */
[----:B------:R-:W-:Y:S01]  /*61d0*/  LEA R75, R100, UR49, 0x3 ;  /* 0x00000031644b7c11 */ /* 0x000fe2000f8e18ff */
[----:B------:R-:W-:Y:S05]  /*61e0*/  IMAD R35, R54, R50, R35 ;  /* 0x0000003236237224 */ /* 0x000fea00078e0223 */
[----:B------:R-:W-:Y:S04]  /*61f0*/  I2IP.S8.S32.SAT R76, R35, R30, RZ ;  /* 0x0000001e234c7239 */ /* 0x000fe800000014ff */
[----:B------:R-:W-:Y:S02]  /*6200*/  I2IP.S8.S32.SAT R71, R29, R28, R76 ;  /* 0x0000001c1d477239 */ /* 0x000fe4000000144c */
[----:B------:R-:W-:Y:S03]  /*6210*/  @P6 SHF.L.U32 R76, R99, 0x1f, RZ ;  /* 0x0000001f634c6819 */ /* 0x000fe600000006ff */
[----:B------:R1:W-:Y:S01]  /*6220*/  STS.128 [R112+0x2210], R68 ;  /* 0x0022104470007388 */ /* 0x0003e20000000c00 */
[----:B------:R-:W-:Y:S01]  /*6230*/  @!PT LDS RZ, [RZ] ;  /* 0x00000000fffff984 */ /* 0x000fe20000000800 */
[----:B------:R-:W-:Y:S01]  /*6240*/  @!PT LDS RZ, [RZ] ;  /* 0x00000000fffff984 */ /* 0x000fe20000000800 */
[----:B------:R-:W-:Y:S01]  /*6250*/  @!PT LDS RZ, [RZ] ;  /* 0x00000000fffff984 */ /* 0x000fe20000000800 */
[----:B------:R-:W-:Y:S01]  /*6260*/  @!PT LDS RZ, [RZ] ;  /* 0x00000000fffff984 */ /* 0x000fe20000000800 */
[----:B------:R2:W-:Y:S07]  /*6270*/  MEMBAR.ALL.CTA ;  /* 0x0000000000007992 */ /* 0x0005ee0000008000 */
[----:B--2---:R-:W2:Y:S02]  /*6280*/  FENCE.VIEW.ASYNC.S ;  /* 0x00000000000073c6 */ /* 0x004ea40000000000 */
[----:B--2---:R-:W-:Y:S06]  /*6290*/  BAR.SYNC.DEFER_BLOCKING 0x1, 0x80 ;  /* 0x0042000000007b1d */ /* 0x004fec0000010000 */
[----:B------:R-:W-:Y:S05]  /*62a0*/  @P0 BRA `(.L_x_97) ;  /* 0x0000000000280947 */ /* 0x000fea0003800000 */
[----:B------:R-:W-:Y:S02]  /*62b0*/  UIADD3 UR4, UPT, UPT, UR49, 0x2200, URZ ;  /* 0x0000220031047890 */ /* 0x000fe4000fffe0ff */
[----:B------:R-:W-:Y:S01]  /*62c0*/  UIADD3 UR6, UP0, UPT, UR52, 0x680, URZ ;  /* 0x0000068034067890 */ /* 0x000fe2000ff1e0ff */
[----:B------:R-:W-:Y:S03]  /*62d0*/  UMOV UR43, UR36 ;  /* 0x00000024002b7c82 */ /* 0x000fe60008000000 */
[----:B------:R-:W-:Y:S01]  /*62e0*/  MOV R104, UR4 ;  /* 0x0000000400687c02 */ /* 0x000fe20008000f00 */
[----:B------:R-:W-:Y:S03]  /*62f0*/  UIADD3.X UR7, UPT, UPT, URZ, UR53, URZ, UP0, !UPT ;  /* 0x00000035ff077290 */ /* 0x000fe600087fe4ff */
[----:B------:R-:W-:Y:S11]  /*6300*/  R2UR UR40, R104 ;  /* 0x00000000682872ca */ /* 0x000ff600000e0000 */
[----:B------:R-:W-:Y:S02]  /*6310*/  @!UPT UIADD3 URZ, UPT, UPT, URZ, URZ, URZ ;  /* 0x000000fffffff290 */ /* 0x000fe4000fffe0ff */
[----:B------:R2:W-:Y:S01]  /*6320*/  UTMASTG.3D [UR40], [UR6] ;  /* 0x00000028060073b5 */ /* 0x0005e20008010000 */
[----:B------:R0:W-:Y:S01]  /*6330*/  UTMACMDFLUSH ;  /* 0x00000000000079b7 */ /* 0x0001e20000000000 */
[----:B--2---:R-:W-:Y:S04]  /*6340*/  DEPBAR.LE SB0, 0x1 ;  /* 0x000080400000791a */ /* 0x004fe80000000000 */
.L_x_97:
[----:B------:R-:W-:Y:S05]  /*6350*/  BSYNC.RECONVERGENT B0 ;  /* 0x0000000000007941 */ /* 0x000fea0003800200 */
.L_x_96:
[----:B------:R-:W-:Y:S06]  /*6360*/  BAR.SYNC.DEFER_BLOCKING 0x1, 0x80 ;  /* 0x0042000000007b1d */ /* 0x000fec0000010000 */
[----:B------:R-:W2:Y:S01]  /*6370*/  @P6 SYNCS.PHASECHK.TRANS64.TRYWAIT P0, [R75+URZ+0x60], R76 ;  /* 0x0000604c4b0065a7 */ /* 0x000ea200080011ff */
[----:B------:R-:W-:Y:S01]  /*6380*/  BSSY B1, `(.L_x_98) ;  /* 0x000001f000017945 */ /* 0x000fe20003800000 */
[----:B--2---:R-:W-:Y:S03]  /*6390*/  @P6 SEL R55, RZ, 0x1, !P0 ;  /* 0x00000001ff376807 */ /* 0x004fe60004000000 */
[----:B------:R-:W-:Y:S05]  /*63a0*/  @!P6 BRA `(.L_x_99) ;  /* 0x000000000070e947 */ /* 0x000fea0003800000 */
[----:B------:R-:W-:Y:S01]  /*63b0*/  ISETP.NE.AND P1, PT, R72, RZ, PT ;  /* 0x000000ff4800720c */ /* 0x000fe20003f25270 */
[----:B------:R-:W-:Y:S01]  /*63c0*/  BSSY B0, `(.L_x_100) ;  /* 0x0000008000007945 */ /* 0x000fe20003800000 */
[----:B------:R-:W-:Y:S11]  /*63d0*/  ISETP.NE.AND P0, PT, R55, RZ, PT ;  /* 0x000000ff3700720c */ /* 0x000ff60003f05270 */
[----:B------:R-:W-:Y:S04]  /*63e0*/  @P1 IMAD R74, R100, 0x1000, R74 ;  /* 0x00001000644a1824 */ /* 0x000fe800078e024a */
[----:B------:R-:W-:Y:S01]  /*63f0*/  @P1 IMAD.IADD R73, R73, 0x1, R74 ;  /* 0x0000000149491824 */ /* 0x000fe200078e024a */
[----:B------:R-:W-:Y:S06]  /*6400*/  @P0 BRA `(.L_x_101) ;  /* 0x00000000000c0947 */ /* 0x000fec0003800000 */
[----:B------:R-:W-:Y:S04]  /*6410*/  SHF.L.U32 R0, R99, 0x1f, RZ ;  /* 0x0000001f63007819 */ /* 0x000fe800000006ff */
[----:B------:R-:W2:Y:S02]  /*6420*/  SYNCS.PHASECHK.TRANS64.TRYWAIT P0, [R75+URZ+0x60], R0 ;  /* 0x000060004b0075a7 */ /* 0x000ea400080011ff */
[----:B--2---:R-:W-:Y:S05]  /*6430*/  @!P0 BRA `(.L_x_102) ;  /* 0x0000001400f88947 */ /* 0x004fea0003800000 */
.L_x_101:
[----:B------:R-:W-:Y:S05]  /*6440*/  BSYNC B0 ;  /* 0x0000000000007941 */ /* 0x000fea0003800000 */
.L_x_100:
[----:B------:R-:W-:Y:S01]  /*6450*/  ISETP.NE.AND P0, PT, R72, RZ, PT ;  /* 0x000000ff4800720c */ /* 0x000fe20003f05270 */
[----:B--2---:R-:W-:Y:S02]  /*6460*/  VIADD R75, R75, 0x70 ;  /* 0x000000704b4b7836 */ /* 0x004fe40000000000 */
[----:B------:R-:W-:Y:S02]  /*6470*/  IMAD.U32 R0, RZ, RZ, UR37 ;  /* 0x00000025ff007e24 */ /* 0x000fe4000f8e00ff */
[----:B------:R-:W-:Y:S03]  /*6480*/  VIADD R100, R100, 0x1 ;  /* 0x0000000164647836 */ /* 0x000fe60000000000 */
[----:B------:R-:W-:Y:S05]  /*6490*/  PRMT R0, R0, 0x654, R75 ;  /* 0x0000065400007816 */ /* 0x000fea000000004b */
[----:B------:R2:W3:Y:S04]  /*64a0*/  @P0 LDS.128 R56, [R74+0x200] ;  /* 0x000200004a380984 */ /* 0x0004e80000000c00 */
[----:B------:R2:W4:Y:S01]  /*64b0*/  @P0 LDS.128 R60, [R73+0x210] ;  /* 0x00021000493c0984 */ /* 0x0005220000000c00 */
        /* <DEDUP_REMOVED lines=10> */
[----:B--23--:R-:W-:Y:S02]  /*6560*/  LOP3.LUT R99, R99, R0, RZ, 0x3c, !PT ;  /* 0x0000000063637212 */ /* 0x00cfe400078e3cff */
.L_x_99:
[----:B------:R-:W-:Y:S05]  /*6570*/  BSYNC B1 ;  /* 0x0000000000017941 */ /* 0x000fea0003800000 */
.L_x_98:
[----:B------:R-:W-:Y:S05]  /*6580*/  VIADD R3, R48, 0x40 ;  /* 0x0000004030037836 */ /* 0x000fea0000000000 */
[----:B------:R-:W-:Y:S04]  /*6590*/  SHF.R.U32.HI R3, RZ, 0x15, R3 ;  /* 0x00000015ff037819 */ /* 0x000fe80000011603 */
[----:B------:R-:W-:Y:S11]  /*65a0*/  LOP3.LUT P0, RZ, R3, 0x3, R96, 0x48, !PT ;  /* 0x0000000303ff7812 */ /* 0x000ff60007804860 */
[----:B------:R-:W-:Y:S02]  /*65b0*/  @!UPT UIADD3 URZ, UPT, UPT, URZ, URZ, URZ ;  /* 0x000000fffffff290 */ /* 0x000fe4000fffe0ff */
[----:B------:R-:W-:Y:S05]  /*65c0*/  @!P0 BRA `(.L_x_103) ;  /* 0x0000000000408947 */ /* 0x000fea0003800000 */
[----:B------:R-:W2:Y:S01]  /*65d0*/  LDCU.64 UR8, c[0x4][0x70] ;  /* 0x01000e00ff0877ac */ /* 0x000ea20008000a00 */
[----:B------:R-:W-:Y:S01]  /*65e0*/  MOV R3, 0x0 ;  /* 0x0000000000037802 */ /* 0x000fe20000000f00 */
[----:B------:R-:W-:Y:S02]  /*65f0*/  HFMA2 R12, -RZ, RZ, 0, 5.9604644775390625e-08 ;  /* 0x00000001ff0c7431 */ /* 0x000fe400000001ff */
[----:B------:R-:W-:Y:S02]  /*6600*/  IMAD.MOV.U32 R8, RZ, RZ, 0x192 ;  /* 0x00000192ff087424 */ /* 0x000fe400078e00ff */
[----:B------:R-:W-:Y:S01]  /*6610*/  IMAD.MOV.U32 R13, RZ, RZ, RZ ;  /* 0x000000ffff0d7224 */ /* 0x000fe200078e00ff */
[----:B------:R-:W3:Y:S01]  /*6620*/  LDCU.64 UR6, c[0x4][0x78] ;  /* 0x01000f00ff0677ac */ /* 0x000ee20008000a00 */
[----:B------:R-:W1:Y:S01]  /*6630*/  LDC.64 R2, c[0x4][R3] ;  /* 0x0100000003027b82 */ /* 0x000e620000000a00 */
[----:B------:R-:W5:Y:S01]  /*6640*/  LDCU.64 UR4, c[0x4][0x10] ;  /* 0x01000200ff0477ac */ /* 0x000f620008000a00 */
[----:B--2---:R-:W-:Y:S01]  /*6650*/  MOV R5, UR9 ;  /* 0x0000000900057c02 */ /* 0x004fe20008000f00 */
[----:B------:R-:W-:Y:S01]  /*6660*/  IMAD.U32 R4, RZ, RZ, UR8 ;  /* 0x00000008ff047e24 */ /* 0x000fe2000f8e00ff */
[----:B---3--:R-:W-:Y:S01]  /*6670*/  MOV R7, UR7 ;  /* 0x0000000700077c02 */ /* 0x008fe20008000f00 */
[----:B------:R-:W-:Y:S01]  /*6680*/  IMAD.U32 R6, RZ, RZ, UR6 ;  /* 0x00000006ff067e24 */ /* 0x000fe2000f8e00ff */
[----:B-----5:R-:W-:Y:S01]  /*6690*/  MOV R11, UR5 ;  /* 0x00000005000b7c02 */ /* 0x020fe20008000f00 */
[----:B------:R-:W-:Y:S02]  /*66a0*/  IMAD.U32 R10, RZ, RZ, UR4 ;  /* 0x00000004ff0a7e24 */ /* 0x000fe4000f8e00ff */
[----:B------:R-:W-:Y:S07]  /*66b0*/  LEPC R20, `(.L_x_103) ;  /* 0x000000001014794e */ /* 0x000fee0000000000 */
[----:B-1--4-:R-:W-:Y:S05]  /*66c0*/  CALL.ABS.NOINC R2 ;  /* 0x0000000002007343 */ /* 0x012fea0003c00000 */
.L_x_103:
[----:B------:R-:W-:Y:S01]  /*66d0*/  ISETP.NE.AND P0, PT, R105, RZ, PT ;  /* 0x000000ff6900720c */ /* 0x000fe20003f05270 */
[----:B------:R-:W-:Y:S05]  /*66e0*/  WARPSYNC.ALL ;  /* 0x0000000000007948 */ /* 0x000fea0003800000 */
[----:B------:R-:W-:Y:S01]  /*66f0*/  IMAD.SHL.U32 R80, R57, 0x100, RZ ;  /* 0x0000010039507824 */ /* 0x000fe200078e00ff */
[----:B------:R-:W-:Y:S01]  /*6700*/  R2UR UR4, R48 ;  /* 0x00000000300472ca */ /* 0x000fe200000e0000 */
[----:B------:R-:W-:Y:S01]  /*6710*/  IMAD.SHL.U32 R74, R59, 0x100, RZ ;  /* 0x000001003b4a7824 */ /* 0x000fe200078e00ff */
[C---:B------:R-:W-:Y:S01]  /*6720*/  SHF.L.U32 R51, R56.reuse, 0x10, RZ ;  /* 0x0000001038337819 */ /* 0x040fe200000006ff */
[----:B-1--4-:R-:W-:Y:S01]  /*6730*/  IMAD.SHL.U32 R68, R61, 0x100, RZ ;  /* 0x000001003d447824 */ /* 0x012fe200078e00ff */
[C---:B------:R-:W-:Y:S01]  /*6740*/  PRMT R49, R56.reuse, 0x8880, RZ ;  /* 0x0000888038317816 */ /* 0x040fe200000000ff */
[----:B------:R-:W-:Y:S01]  /*6750*/  BSSY.RECONVERGENT B0, `(.L_x_104) ;  /* 0x000009e000007945 */ /* 0x000fe20003800200 */
[----:B------:R-:W-:Y:S02]  /*6760*/  SHF.L.U32 R53, R56, 0x8, RZ ;  /* 0x0000000838357819 */ /* 0x000fe400000006ff */
[----:B------:R-:W-:Y:S02]  /*6770*/  SHF.R.S32.HI R51, RZ, 0x18, R51 ;  /* 0x00000018ff337819 */ /* 0x000fe40000011433 */
[C---:B------:R-:W-:Y:S02]  /*6780*/  PRMT R82, R57.reuse, 0x8880, RZ ;  /* 0x0000888039527816 */ /* 0x040fe400000000ff */
[----:B------:R-:W-:Y:S01]  /*6790*/  SHF.R.S32.HI R53, RZ, 0x18, R53 ;  /* 0x00000018ff357819 */ /* 0x000fe20000011435 */
[----:B------:R-:W-:Y:S01]  /*67a0*/  LDTM.16dp32bit_t0_t15.x32 R4, tmem[UR4+0x40] ;  /* 0x00004004000479ee */ /* 0x000fe20008a80000 */
[----:B------:R-:W1:Y:S01]  /*67b0*/  LDTM.16dp32bit_t16_t31.x32 R4, tmem[UR4+0x60] ;  /* 0x00006004000479ee */ /* 0x000e620008aa0000 */
[----:B------:R-:W-:Y:S01]  /*67c0*/  NOP ;  /* 0x0000000000007918 */ /* 0x000fe20000000000 */
[----:B------:R-:W-:Y:S02]  /*67d0*/  R2UR UR5, R108 ;  /* 0x000000006c0572ca */ /* 0x000fe400000e0000 */
[----:B------:R-:W-:Y:S02]  /*67e0*/  SHF.R.S32.HI R52, RZ, 0x18, R56 ;  /* 0x00000018ff347819 */ /* 0x000fe40000011438 */
[----:B------:R-:W-:Y:S02]  /*67f0*/  SHF.L.U32 R81, R57, 0x10, RZ ;  /* 0x0000001039517819 */ /* 0x000fe400000006ff */
[C---:B------:R-:W-:Y:S02]  /*6800*/  PRMT R79, R58.reuse, 0x8880, RZ ;  /* 0x000088803a4f7816 */ /* 0x040fe400000000ff */
[----:B------:R-:W-:Y:S02]  /*6810*/  SHF.R.S32.HI R54, RZ, 0x18, R57 ;  /* 0x00000018ff367819 */ /* 0x000fe40000011439 */
[----:B------:R-:W-:Y:S02]  /*6820*/  SHF.L.U32 R78, R58, 0x10, RZ ;  /* 0x000000103a4e7819 */ /* 0x000fe400000006ff */
[C---:B------:R-:W-:Y:S01]  /*6830*/  PRMT R76, R59.reuse, 0x8880, RZ ;  /* 0x000088803b4c7816 */ /* 0x040fe200000000ff */
[----:B------:R-:W-:Y:S01]  /*6840*/  UIADD3 UR5, UPT, UPT, UR5, 0xd0, URZ ;  /* 0x000000d005057890 */ /* 0x000fe2000fffe0ff */
[----:B------:R-:W-:Y:S02]  /*6850*/  SHF.R.S32.HI R55, RZ, 0x18, R58 ;  /* 0x00000018ff377819 */ /* 0x000fe4000001143a */
[----:B------:R-:W-:Y:S01]  /*6860*/  SHF.L.U32 R75, R59, 0x10, RZ ;  /* 0x000000103b4b7819 */ /* 0x000fe200000006ff */
[----:B------:R-:W-:Y:S01]  /*6870*/  UPRMT UR5, UR37, 0x654, UR5 ;  /* 0x0000065425057896 */ /* 0x000fe20008000005 */
[C---:B------:R-:W-:Y:S02]  /*6880*/  PRMT R73, R60.reuse, 0x8880, RZ ;  /* 0x000088803c497816 */ /* 0x040fe400000000ff */
[----:B------:R-:W-:Y:S01]  /*6890*/  SHF.R.S32.HI R56, RZ, 0x18, R59 ;  /* 0x00000018ff387819 */ /* 0x000fe2000001143b */
[C---:B-1----:R-:W-:Y:S01]  /*68a0*/  IMAD R4, R47.reuse, R4, RZ ;  /* 0x000000042f047224 */ /* 0x042fe200078e02ff */
[----:B------:R-:W-:Y:S01]  /*68b0*/  SHF.L.U32 R72, R60, 0x10, RZ ;  /* 0x000000103c487819 */ /* 0x000fe200000006ff */
[----:B------:R-:W-:Y:S01]  /*68c0*/  IMAD R5, R47, R5, RZ ;  /* 0x000000052f057224 */ /* 0x000fe200078e02ff */
[----:B------:R-:W-:Y:S01]  /*68d0*/  PRMT R70, R61, 0x8880, RZ ;  /* 0x000088803d467816 */ /* 0x000fe200000000ff */
[----:B------:R-:W-:Y:S01]  /*68e0*/  IMAD R6, R47, R6, RZ ;  /* 0x000000062f067224 */ /* 0x000fe200078e02ff */
[----:B------:R-:W-:Y:S01]  /*68f0*/  SYNCS.ARRIVE.TRANS64.RED.A1T0 RZ, [UR5], RZ ;  /* 0x000000ffffff79a7 */ /* 0x000fe20008100405 */
[----:B------:R-:W-:Y:S01]  /*6900*/  IMAD R4, R49, R50, R4 ;  /* 0x0000003231047224 */ /* 0x000fe200078e0204 */
[----:B------:R-:W-:Y:S01]  /*6910*/  MOV R49, R82 ;  /* 0x0000005200317202 */ /* 0x000fe20000000f00 */
[----:B------:R-:W-:Y:S01]  /*6920*/  IMAD R7, R47, R7, RZ ;  /* 0x000000072f077224 */ /* 0x000fe200078e02ff */
[----:B------:R-:W-:Y:S01]  /*6930*/  SHF.R.S32.HI R57, RZ, 0x18, R60 ;  /* 0x00000018ff397819 */ /* 0x000fe2000001143c */
[-C--:B------:R-:W-:Y:S01]  /*6940*/  IMAD R5, R51, R50.reuse, R5 ;  /* 0x0000003233057224 */ /* 0x080fe200078e0205 */
[----:B------:R-:W-:Y:S01]  /*6950*/  SHF.R.S32.HI R51, RZ, 0x18, R81 ;  /* 0x00000018ff337819 */ /* 0x000fe20000011451 */
[----:B------:R-:W-:Y:S01]  /*6960*/  IMAD R6, R53, R50, R6 ;  /* 0x0000003235067224 */ /* 0x000fe200078e0206 */
[----:B------:R-:W-:Y:S01]  /*6970*/  SHF.R.S32.HI R53, RZ, 0x18, R80 ;  /* 0x00000018ff357819 */ /* 0x000fe20000011450 */
[----:B------:R-:W-:Y:S01]  /*6980*/  IMAD R8, R47, R8, RZ ;  /* 0x000000082f087224 */ /* 0x000fe200078e02ff */
[----:B------:R-:W-:Y:S01]  /*6990*/  SHF.L.U32 R69, R61, 0x10, RZ ;  /* 0x000000103d457819 */ /* 0x000fe200000006ff */
[----:B------:R-:W-:Y:S01]  /*69a0*/  IMAD R7, R52, R50, R7 ;  /* 0x0000003234077224 */ /* 0x000fe200078e0207 */
[----:B------:R-:W-:Y:S01]  /*69b0*/  SHF.R.S32.HI R52, RZ, 0x18, R75 ;  /* 0x00000018ff347819 */ /* 0x000fe2000001144b */
[C---:B------:R-:W-:Y:S01]  /*69c0*/  IMAD R9, R47.reuse, R9, RZ ;  /* 0x000000092f097224 */ /* 0x040fe200078e02ff */
[----:B------:R-:W-:Y:S01]  /*69d0*/  PRMT R67, R62, 0x8880, RZ ;  /* 0x000088803e437816 */ /* 0x000fe200000000ff */
[----:B------:R-:W-:Y:S01]  /*69e0*/  IMAD R10, R47, R10, RZ ;  /* 0x0000000a2f0a7224 */ /* 0x000fe200078e02ff */
[----:B------:R-:W-:Y:S01]  /*69f0*/  I2IP.S8.S32.SAT R108, R7, R6, RZ ;  /* 0x00000006076c7239 */ /* 0x000fe200000014ff */
[----:B------:R-:W-:Y:S01]  /*6a00*/  IMAD R8, R49, R50, R8 ;  /* 0x0000003231087224 */ /* 0x000fe200078e0208 */
[----:B------:R-:W-:Y:S01]  /*6a10*/  MOV R49, R79 ;  /* 0x0000004f00317202 */ /* 0x000fe20000000f00 */
[----:B------:R-:W-:Y:S01]  /*6a20*/  IMAD R11, R47, R11, RZ ;  /* 0x0000000b2f0b7224 */ /* 0x000fe200078e02ff */
[----:B------:R-:W-:Y:S01]  /*6a30*/  I2IP.S8.S32.SAT R108, R5, R4, R108 ;  /* 0x00000004056c7239 */ /* 0x000fe2000000146c */
[-C--:B------:R-:W-:Y:S01]  /*6a40*/  IMAD R9, R51, R50.reuse, R9 ;  /* 0x0000003233097224 */ /* 0x080fe200078e0209 */
[----:B------:R-:W-:Y:S01]  /*6a50*/  SHF.R.S32.HI R51, RZ, 0x18, R78 ;  /* 0x00000018ff337819 */ /* 0x000fe2000001144e */
[----:B------:R-:W-:Y:S01]  /*6a60*/  IMAD R10, R53, R50, R10 ;  /* 0x00000032350a7224 */ /* 0x000fe200078e020a */
[----:B------:R-:W-:Y:S01]  /*6a70*/  SHF.R.S32.HI R53, RZ, 0x18, R74 ;  /* 0x00000018ff357819 */ /* 0x000fe2000001144a */
[C---:B------:R-:W-:Y:S01]  /*6a80*/  IMAD R12, R47.reuse, R12, RZ ;  /* 0x0000000c2f0c7224 */ /* 0x040fe200078e02ff */
[----:B------:R-:W-:Y:S01]  /*6a90*/  SHF.L.U32 R77, R58, 0x8, RZ ;  /* 0x000000083a4d7819 */ /* 0x000fe200000006ff */
[-C--:B------:R-:W-:Y:S01]  /*6aa0*/  IMAD R11, R54, R50.reuse, R11 ;  /* 0x00000032360b7224 */ /* 0x080fe200078e020b */
[----:B------:R-:W-:Y:S01]  /*6ab0*/  SHF.R.S32.HI R58, RZ, 0x18, R61 ;  /* 0x00000018ff3a7819 */ /* 0x000fe2000001143d */
[----:B------:R-:W-:Y:S01]  /*6ac0*/  IMAD R13, R47, R13, RZ ;  /* 0x0000000d2f0d7224 */ /* 0x000fe200078e02ff */
[----:B------:R-:W-:Y:S01]  /*6ad0*/  SHF.L.U32 R66, R62, 0x10, RZ ;  /* 0x000000103e427819 */ /* 0x000fe200000006ff */
[----:B------:R-:W-:Y:S01]  /*6ae0*/  IMAD R12, R49, R50, R12 ;  /* 0x00000032310c7224 */ /* 0x000fe200078e020c */
[----:B------:R-:W-:Y:S01]  /*6af0*/  SHF.R.S32.HI R49, RZ, 0x18, R77 ;  /* 0x00000018ff317819 */ /* 0x000fe2000001144d */
[----:B------:R-:W-:Y:S01]  /*6b00*/  IMAD R14, R47, R14, RZ ;  /* 0x0000000e2f0e7224 */ /* 0x000fe200078e02ff */
[----:B------:R-:W-:Y:S01]  /*6b10*/  I2IP.S8.S32.SAT R109, R11, R10, RZ ;  /* 0x0000000a0b6d7239 */ /* 0x000fe200000014ff */
[----:B------:R-:W-:Y:S01]  /*6b20*/  IMAD R15, R47, R15, RZ ;  /* 0x0000000f2f0f7224 */ /* 0x000fe200078e02ff */
[----:B------:R-:W-:Y:S01]  /*6b30*/  PRMT R64, R63, 0x8880, RZ ;  /* 0x000088803f407816 */ /* 0x000fe200000000ff */
[----:B------:R-:W-:Y:S01]  /*6b40*/  IMAD R13, R51, R50, R13 ;  /* 0x00000032330d7224 */ /* 0x000fe200078e020d */
[----:B------:R-:W-:Y:S01]  /*6b50*/  MOV R51, R76 ;  /* 0x0000004c00337202 */ /* 0x000fe20000000f00 */
[----:B------:R-:W-:Y:S01]  /*6b60*/  IMAD R16, R47, R16, RZ ;  /* 0x000000102f107224 */ /* 0x000fe200078e02ff */
[----:B------:R-:W-:Y:S01]  /*6b70*/  I2IP.S8.S32.SAT R109, R9, R8, R109 ;  /* 0x00000008096d7239 */ /* 0x000fe2000000146d */
[-C--:B------:R-:W-:Y:S01]  /*6b80*/  IMAD R14, R49, R50.reuse, R14 ;  /* 0x00000032310e7224 */ /* 0x080fe200078e020e */
[----:B------:R-:W-:Y:S01]  /*6b90*/  SHF.R.S32.HI R59, RZ, 0x18, R62 ;  /* 0x00000018ff3b7819 */ /* 0x000fe2000001143e */
[----:B------:R-:W-:Y:S01]  /*6ba0*/  IMAD R17, R47, R17, RZ ;  /* 0x000000112f117224 */ /* 0x000fe200078e02ff */
[----:B------:R-:W-:Y:S01]  /*6bb0*/  SHF.L.U32 R71, R60, 0x8, RZ ;  /* 0x000000083c477819 */ /* 0x000fe200000006ff */
[----:B------:R-:W-:Y:S01]  /*6bc0*/  IMAD R15, R55, R50, R15 ;  /* 0x00000032370f7224 */ /* 0x000fe200078e020f */
[----:B------:R-:W-:Y:S01]  /*6bd0*/  SHF.R.S32.HI R60, RZ, 0x18, R63 ;  /* 0x00000018ff3c7819 */ /* 0x000fe2000001143f */
[----:B------:R-:W-:Y:S01]  /*6be0*/  IMAD R18, R47, R18, RZ ;  /* 0x000000122f127224 */ /* 0x000fe200078e02ff */
[----:B------:R-:W-:Y:S01]  /*6bf0*/  SHF.L.U32 R65, R62, 0x8, RZ ;  /* 0x000000083e417819 */ /* 0x000fe200000006ff */
[----:B------:R-:W-:Y:S01]  /*6c00*/  IMAD R16, R51, R50, R16 ;  /* 0x0000003233107224 */ /* 0x000fe200078e0210 */
[----:B------:R-:W-:Y:S01]  /*6c10*/  I2IP.S8.S32.SAT R110, R15, R14, RZ ;  /* 0x0000000e0f6e7239 */ /* 0x000fe200000014ff */
[----:B------:R-:W-:Y:S01]  /*6c20*/  IMAD R19, R47, R19, RZ ;  /* 0x000000132f137224 */ /* 0x000fe200078e02ff */
[----:B------:R-:W-:Y:S01]  /*6c30*/  SHF.R.S32.HI R51, RZ, 0x18, R72 ;  /* 0x00000018ff337819 */ /* 0x000fe20000011448 */
[----:B------:R-:W-:Y:S01]  /*6c40*/  IMAD R17, R52, R50, R17 ;  /* 0x0000003234117224 */ /* 0x000fe200078e0211 */
[----:B------:R-:W-:Y:S01]  /*6c50*/  I2IP.S8.S32.SAT R110, R13, R12, R110 ;  /* 0x0000000c0d6e7239 */ /* 0x000fe2000000146e */
[----:B------:R-:W-:Y:S01]  /*6c60*/  IMAD R0, R47, R20, RZ ;  /* 0x000000142f007224 */ /* 0x000fe200078e02ff */
[----:B------:R-:W-:Y:S01]  /*6c70*/  SHF.R.S32.HI R52, RZ, 0x18, R71 ;  /* 0x00000018ff347819 */ /* 0x000fe20000011447 */
[-C--:B------:R-:W-:Y:S01]  /*6c80*/  IMAD R18, R53, R50.reuse, R18 ;  /* 0x0000003235127224 */ /* 0x080fe200078e0212 */
[----:B------:R-:W-:Y:S01]  /*6c90*/  SHF.R.S32.HI R53, RZ, 0x18, R68 ;  /* 0x00000018ff357819 */ /* 0x000fe20000011444 */
[----:B------:R-:W-:Y:S01]  /*6ca0*/  IMAD.MOV.U32 R49, RZ, RZ, R73 ;  /* 0x000000ffff317224 */ /* 0x000fe200078e0049 */
[----:B------:R-:W-:Y:S01]  /*6cb0*/  SHF.L.U32 R62, R63, 0x10, RZ ;  /* 0x000000103f3e7819 */ /* 0x000fe200000006ff */
[C---:B------:R-:W-:Y:S02]  /*6cc0*/  IMAD R2, R47.reuse, R21, RZ ;  /* 0x000000152f027224 */ /* 0x040fe400078e02ff */
[----:B------:R-:W-:Y:S02]  /*6cd0*/  IMAD R19, R56, R50, R19 ;  /* 0x0000003238137224 */ /* 0x000fe400078e0213 */
[----:B------:R-:W-:Y:S02]  /*6ce0*/  IMAD R3, R47, R22, RZ ;  /* 0x000000162f037224 */ /* 0x000fe400078e02ff */
[----:B------:R-:W-:Y:S01]  /*6cf0*/  IMAD R0, R49, R50, R0 ;  /* 0x0000003231007224 */ /* 0x000fe200078e0200 */
[----:B------:R-:W-:Y:S01]  /*6d00*/  I2IP.S8.S32.SAT R111, R19, R18, RZ ;  /* 0x00000012136f7239 */ /* 0x000fe200000014ff */
[----:B------:R-:W-:Y:S01]  /*6d10*/  IMAD R23, R47, R23, RZ ;  /* 0x000000172f177224 */ /* 0x000fe200078e02ff */
[----:B------:R-:W-:Y:S01]  /*6d20*/  MOV R49, R70 ;  /* 0x0000004600317202 */ /* 0x000fe20000000f00 */
[----:B------:R-:W-:Y:S01]  /*6d30*/  IMAD R2, R51, R50, R2 ;  /* 0x0000003233027224 */ /* 0x000fe200078e0202 */
[----:B------:R-:W-:Y:S01]  /*6d40*/  I2IP.S8.S32.SAT R111, R17, R16, R111 ;  /* 0x00000010116f7239 */ /* 0x000fe2000000146f */
[C---:B------:R-:W-:Y:S01]  /*6d50*/  IMAD R20, R47.reuse, R24, RZ ;  /* 0x000000182f147224 */ /* 0x040fe200078e02ff */
[----:B------:R-:W-:Y:S01]  /*6d60*/  SHF.R.S32.HI R51, RZ, 0x18, R69 ;  /* 0x00000018ff337819 */ /* 0x000fe20000011445 */
[-C--:B------:R-:W-:Y:S01]  /*6d70*/  IMAD R3, R52, R50.reuse, R3 ;  /* 0x0000003234037224 */ /* 0x080fe200078e0203 */
[----:B------:R-:W-:Y:S01]  /*6d80*/  SHF.R.S32.HI R52, RZ, 0x18, R62 ;  /* 0x00000018ff347819 */ /* 0x000fe2000001143e */
[----:B------:R-:W-:Y:S01]  /*6d90*/  IMAD R21, R47, R25, RZ ;  /* 0x000000192f157224 */ /* 0x000fe200078e02ff */
[----:B------:R1:W-:Y:S01]  /*6da0*/  STS.128 [R95+UR49+0x3200], R108 ;  /* 0x0032006c5f007988 */ /* 0x0003e20008000c31 */
[----:B------:R-:W-:Y:S02]  /*6db0*/  IMAD R23, R57, R50, R23 ;  /* 0x0000003239177224 */ /* 0x000fe400078e0217 */
[----:B------:R-:W-:Y:S02]  /*6dc0*/  IMAD R22, R47, R26, RZ ;  /* 0x0000001a2f167224 */ /* 0x000fe400078e02ff */
[-C--:B------:R-:W-:Y:S01]  /*6dd0*/  IMAD R20, R49, R50.reuse, R20 ;  /* 0x0000003231147224 */ /* 0x080fe200078e0214 */
[----:B------:R-:W-:Y:S01]  /*6de0*/  I2IP.S8.S32.SAT R113, R23, R3, RZ ;  /* 0x0000000317717239 */ /* 0x000fe200000014ff */
[----:B------:R-:W-:Y:S01]  /*6df0*/  IMAD R27, R47, R27, RZ ;  /* 0x0000001b2f1b7224 */ /* 0x000fe200078e02ff */
[----:B------:R-:W-:Y:S01]  /*6e00*/  MOV R49, R67 ;  /* 0x0000004300317202 */ /* 0x000fe20000000f00 */
[----:B------:R-:W-:Y:S01]  /*6e10*/  IMAD R21, R51, R50, R21 ;  /* 0x0000003233157224 */ /* 0x000fe200078e0215 */
[----:B------:R-:W-:Y:S01]  /*6e20*/  I2IP.S8.S32.SAT R116, R2, R0, R113 ;  /* 0x0000000002747239 */ /* 0x000fe20000001471 */
[----:B------:R-:W-:Y:S01]  /*6e30*/  IMAD R24, R47, R28, RZ ;  /* 0x0000001c2f187224 */ /* 0x000fe200078e02ff */
[----:B------:R-:W-:Y:S01]  /*6e40*/  SHF.R.S32.HI R51, RZ, 0x18, R66 ;  /* 0x00000018ff337819 */ /* 0x000fe20000011442 */
[-C--:B------:R-:W-:Y:S01]  /*6e50*/  IMAD R22, R53, R50.reuse, R22 ;  /* 0x0000003235167224 */ /* 0x080fe200078e0216 */
[----:B------:R-:W-:Y:S01]  /*6e60*/  IADD3 R113, PT, PT, R44, 0x1, RZ ;  /* 0x000000012c717810 */ /* 0x000fe20007ffe0ff */
[-C--:B------:R-:W-:Y:S02]  /*6e70*/  IMAD R27, R58, R50.reuse, R27 ;  /* 0x000000323a1b7224 */ /* 0x080fe400078e021b */
[----:B------:R-:W-:Y:S02]  /*6e80*/  IMAD R25, R47, R29, RZ ;  /* 0x0000001d2f197224 */ /* 0x000fe400078e02ff */
[----:B------:R-:W-:Y:S01]  /*6e90*/  IMAD R24, R49, R50, R24 ;  /* 0x0000003231187224 */ /* 0x000fe200078e0218 */
[----:B------:R-:W-:Y:S01]  /*6ea0*/  SHF.R.S32.HI R49, RZ, 0x18, R65 ;  /* 0x00000018ff317819 */ /* 0x000fe20000011441 */
[----:B------:R-:W-:Y:S01]  /*6eb0*/  IMAD R26, R47, R30, RZ ;  /* 0x0000001e2f1a7224 */ /* 0x000fe200078e02ff */
[----:B------:R-:W-:Y:S01]  /*6ec0*/  I2IP.S8.S32.SAT R117, R27, R22, RZ ;  /* 0x000000161b757239 */ /* 0x000fe200000014ff */
[----:B------:R-:W-:Y:S02]  /*6ed0*/  IMAD.SHL.U32 R61, R63, 0x100, RZ ;  /* 0x000001003f3d7824 */ /* 0x000fe400078e00ff */
[----:B------:R-:W-:Y:S01]  /*6ee0*/  IMAD R31, R47, R31, RZ ;  /* 0x0000001f2f1f7224 */ /* 0x000fe200078e02ff */
[----:B------:R-:W-:Y:S01]  /*6ef0*/  I2IP.S8.S32.SAT R117, R21, R20, R117 ;  /* 0x0000001415757239 */ /* 0x000fe20000001475 */
[----:B------:R-:W-:Y:S01]  /*6f00*/  IMAD R25, R51, R50, R25 ;  /* 0x0000003233197224 */ /* 0x000fe200078e0219 */
[----:B------:R-:W-:Y:S01]  /*6f10*/  MOV R51, R64 ;  /* 0x0000004000337202 */ /* 0x000fe20000000f00 */
[----:B------:R-:W-:Y:S01]  /*6f20*/  IMAD R28, R47, R32, RZ ;  /* 0x000000202f1c7224 */ /* 0x000fe200078e02ff */
[----:B------:R-:W-:Y:S01]  /*6f30*/  SHF.R.S32.HI R53, RZ, 0x18, R61 ;  /* 0x00000018ff357819 */ /* 0x000fe2000001143d */
[-C--:B------:R-:W-:Y:S02]  /*6f40*/  IMAD R26, R49, R50.reuse, R26 ;  /* 0x00000032311a7224 */ /* 0x080fe400078e021a */
[----:B------:R-:W-:Y:S02]  /*6f50*/  IMAD R29, R47, R33, RZ ;  /* 0x000000212f1d7224 */ /* 0x000fe400078e02ff */
[-C--:B------:R-:W-:Y:S02]  /*6f60*/  IMAD R31, R59, R50.reuse, R31 ;  /* 0x000000323b1f7224 */ /* 0x080fe400078e021f */
[----:B------:R-:W-:Y:S02]  /*6f70*/  IMAD R28, R51, R50, R28 ;  /* 0x00000032331c7224 */ /* 0x000fe400078e021c */
[----:B------:R-:W-:Y:S01]  /*6f80*/  IMAD R30, R47, R34, RZ ;  /* 0x000000222f1e7224 */ /* 0x000fe200078e02ff */
[----:B------:R-:W-:Y:S01]  /*6f90*/  I2IP.S8.S32.SAT R114, R31, R26, RZ ;  /* 0x0000001a1f727239 */ /* 0x000fe200000014ff */
[----:B------:R-:W-:Y:S02]  /*6fa0*/  IMAD R29, R52, R50, R29 ;  /* 0x00000032341d7224 */ /* 0x000fe400078e021d */
[----:B------:R-:W-:Y:S01]  /*6fb0*/  IMAD R35, R47, R35, RZ ;  /* 0x000000232f237224 */ /* 0x000fe200078e02ff */
[----:B------:R-:W-:Y:S01]  /*6fc0*/  I2IP.S8.S32.SAT R118, R25, R24, R114 ;  /* 0x0000001819767239 */ /* 0x000fe20000001472 */
[-C--:B------:R-:W-:Y:S02]  /*6fd0*/  IMAD R30, R53, R50.reuse, R30 ;  /* 0x00000032351e7224 */ /* 0x080fe400078e021e */
[----:B------:R-:W-:Y:S05]  /*6fe0*/  IMAD R35, R60, R50, R35 ;  /* 0x000000323c237224 */ /* 0x000fea00078e0223 */
[----:B------:R-:W-:Y:S04]  /*6ff0*/  I2IP.S8.S32.SAT R115, R35, R30, RZ ;  /* 0x0000001e23737239 */ /* 0x000fe800000014ff */
[----:B------:R-:W-:Y:S05]  /*7000*/  I2IP.S8.S32.SAT R119, R29, R28, R115 ;  /* 0x0000001c1d777239 */ /* 0x000fea0000001473 */
        /* <DEDUP_REMOVED lines=9> */
[----:B------:R-:W-:Y:S02]  /*70a0*/  UIADD3 UR8, UP0, UPT, UR52, 0x680, URZ ;  /* 0x0000068034087890 */ /* 0x000fe4000ff1e0ff */
[----:B------:R-:W-:Y:S02]  /*70b0*/  UIADD3 UR5, UPT, UPT, UR41, 0x40, URZ ;  /* 0x0000004029057890 */ /* 0x000fe4000fffe0ff */
[----:B------:R-:W-:Y:S02]  /*70c0*/  UIADD3 UR4, UPT, UPT, UR49, 0x3200, URZ ;  /* 0x0000320031047890 */ /* 0x000fe4000fffe0ff */
[----:B------:R-:W-:Y:S01]  /*70d0*/  UIADD3.X UR9, UPT, UPT, URZ, UR53, URZ, UP0, !UPT ;  /* 0x00000035ff097290 */ /* 0x000fe200087fe4ff */
[----:B------:R-:W-:Y:S01]  /*70e0*/  UMOV UR6, UR42 ;  /* 0x0000002a00067c82 */ /* 0x000fe20008000000 */
[----:B------:R-:W-:Y:S07]  /*70f0*/  UMOV UR7, UR36 ;  /* 0x0000002400077c82 */ /* 0x000fee0008000000 */
[----:B------:R2:W-:Y:S01]  /*7100*/  UTMASTG.3D [UR4], [UR8] ;  /* 0x00000004080073b5 */ /* 0x0005e20008010000 */
[----:B------:R0:W-:Y:S01]  /*7110*/  UTMACMDFLUSH ;  /* 0x00000000000079b7 */ /* 0x0001e20000000000 */
[----:B--2---:R-:W-:Y:S04]  /*7120*/  DEPBAR.LE SB0, 0x1 ;  /* 0x000080400000791a */ /* 0x004fe80000000000 */
.L_x_105:
[----:B------:R-:W-:Y:S05]  /*7130*/  BSYNC.RECONVERGENT B0 ;  /* 0x0000000000007941 */ /* 0x000fea0003800200 */
.L_x_104:
[----:B------:R-:W-:Y:S01]  /*7140*/  BAR.SYNC.DEFER_BLOCKING 0x1, 0x80 ;  /* 0x0042000000007b1d */ /* 0x000fe20000010000 */
[----:B------:R-:W-:Y:S01]  /*7150*/  ISETP.NE.AND P2, PT, R106, RZ, PT ;  /* 0x000000ff6a00720c */ /* 0x000fe20003f45270 */
[----:B------:R-:W-:Y:S01]  /*7160*/  IMAD.IADD R20, R43, 0x1, R83 ;  /* 0x000000012b147824 */ /* 0x000fe200078e0253 */
[----:B------:R-:W-:Y:S01]  /*7170*/  ISETP.NE.AND P0, PT, R107, 0x2, PT ;  /* 0x000000026b00780c */ /* 0x000fe20003f05270 */
[----:B------:R-:W-:Y:S01]  /*7180*/  IMAD.IADD R21, R45, 0x1, R90 ;  /* 0x000000012d157824 */ /* 0x000fe200078e025a */
[----:B------:R-:W-:Y:S02]  /*7190*/  ISETP.NE.AND P1, PT, R113, 0x4, PT ;  /* 0x000000047100780c */ /* 0x000fe40003f25270 */
[----:B------:R-:W-:Y:S02]  /*71a0*/  SEL R0, RZ, 0x1, P0 ;  /* 0x00000001ff007807 */ /* 0x000fe40000000000 */
[----:B------:R-:W-:Y:S02]  /*71b0*/  SEL R3, RZ, 0x1, P1 ;  /* 0x00000001ff037807 */ /* 0x000fe40000800000 */
[----:B------:R-:W-:Y:S02]  /*71c0*/  LOP3.LUT R101, R101, R0, RZ, 0x3c, !PT ;  /* 0x0000000065657212 */ /* 0x000fe400078e3cff */
[----:B------:R-:W-:Y:S02]  /*71d0*/  LOP3.LUT R102, R102, R3, RZ, 0x3c, !PT ;  /* 0x0000000366667212 */ /* 0x000fe400078e3cff */
[----:B------:R-:W-:Y:S02]  /*71e0*/  @P2 R2UR UR36, R98 ;  /* 0x00000000622422ca */ /* 0x000fe400000e0000 */
[----:B------:R-:W-:Y:S02]  /*71f0*/  SEL R107, R107, RZ, P0 ;  /* 0x000000ff6b6b7207 */ /* 0x000fe40000000000 */
[----:B------:R-:W-:Y:S01]  /*7200*/  SEL R44, R113, RZ, P1 ;  /* 0x000000ff712c7207 */ /* 0x000fe20000800000 */
[----:B------:R-:W-:Y:S10]  /*7210*/  @P2 BRA `(.L_x_106) ;  /* 0xffffffd400d82947 */ /* 0x000ff4000383ffff */
[----:B------:R-:W-:Y:S05]  /*7220*/  EXIT ;  /* 0x000000000000794d */ /* 0x000fea0003800000 */
.L_x_19:
[----:B--2---:R2:W1:Y:S02]  /*7230*/  SYNCS.PHASECHK.TRANS64.TRYWAIT P0, [R3+URZ+0x100], R2 ;  /* 0x00010002030075a7 */ /* 0x00446400080011ff */
[----:B-1----:R-:W-:Y:S05]  /*7240*/  @!P0 NANOSLEEP.SYNCS 0x989680 ;  /* 0x009896800000895d */ /* 0x002fea0003900000 */
[----:B------:R-:W1:Y:S02]  /*7250*/  @!P0 SYNCS.PHASECHK.TRANS64 P0, [R3+URZ+0x100], R2 ;  /* 0x00010002030085a7 */ /* 0x000e6400080010ff */
[----:B-1----:R-:W-:Y:S05]  /*7260*/  @!P0 BRA `(.L_x_19) ;  /* 0xfffffffc00f08947 */ /* 0x002fea000383ffff */
[----:B------:R-:W-:Y:S05]  /*7270*/  BRA `(.L_x_107) ;  /* 0xffffffa000d87947 */ /* 0x000fea000383ffff */
.L_x_22:
[----:B-1----:R-:W-:-:S07]  /*7280*/  MOV R2, UR33 ;  /* 0x0000002100027c02 */ /* 0x002fce0008000f00 */
.L_x_108:
[----:B-1----:R1:W2:Y:S02]  /*7290*/  SYNCS.PHASECHK.TRANS64.TRYWAIT P0, [R2+URZ+0x30], R5 ;  /* 0x00003005020075a7 */ /* 0x0022a400080011ff */
[----:B--2---:R-:W-:Y:S05]  /*72a0*/  @!P0 NANOSLEEP.SYNCS 0x989680 ;  /* 0x009896800000895d */ /* 0x004fea0003900000 */
[----:B------:R-:W2:Y:S02]  /*72b0*/  @!P0 SYNCS.PHASECHK.TRANS64 P0, [R2+URZ+0x30], R5 ;  /* 0x00003005020085a7 */ /* 0x000ea400080010ff */
[----:B--2---:R-:W-:Y:S05]  /*72c0*/  @!P0 BRA `(.L_x_108) ;  /* 0xfffffffc00f08947 */ /* 0x004fea000383ffff */
[----:B------:R-:W-:Y:S05]  /*72d0*/  BRA `(.L_x_21) ;  /* 0xffffffa400287947 */ /* 0x000fea000383ffff */
.L_x_28:
[----:B-1----:R-:W-:-:S07]  /*72e0*/  MOV R2, UR17 ;  /* 0x0000001100027c02 */ /* 0x002fce0008000f00 */
.L_x_109:
[----:B-1----:R1:W2:Y:S02]  /*72f0*/  SYNCS.PHASECHK.TRANS64.TRYWAIT P0, [R2+URZ+0x30], R5 ;  /* 0x00003005020075a7 */ /* 0x0022a400080011ff */
[----:B--2---:R-:W-:Y:S05]  /*7300*/  @!P0 NANOSLEEP.SYNCS 0x989680 ;  /* 0x009896800000895d */ /* 0x004fea0003900000 */
[----:B------:R-:W2:Y:S02]  /*7310*/  @!P0 SYNCS.PHASECHK.TRANS64 P0, [R2+URZ+0x30], R5 ;  /* 0x00003005020085a7 */ /* 0x000ea400080010ff */
[----:B--2---:R-:W-:Y:S05]  /*7320*/  @!P0 BRA `(.L_x_109) ;  /* 0xfffffffc00f08947 */ /* 0x004fea000383ffff */
[----:B------:R-:W-:Y:S05]  /*7330*/  BRA `(.L_x_27) ;  /* 0xffffffa400d07947 */ /* 0x000fea000383ffff */
.L_x_32:
[----:B-1----:R1:W2:Y:S02]  /*7340*/  SYNCS.PHASECHK.TRANS64.TRYWAIT P0, [R2+URZ+0x90], R3 ;  /* 0x00009003020075a7 */ /* 0x0022a400080011ff */
[----:B--2---:R-:W-:Y:S05]  /*7350*/  @!P0 NANOSLEEP.SYNCS 0x989680 ;  /* 0x009896800000895d */ /* 0x004fea0003900000 */
[----:B------:R-:W2:Y:S02]  /*7360*/  @!P0 SYNCS.PHASECHK.TRANS64 P0, [R2+URZ+0x90], R3 ;  /* 0x00009003020085a7 */ /* 0x000ea400080010ff */
[----:B--2---:R-:W-:Y:S05]  /*7370*/  @!P0 BRA `(.L_x_32) ;  /* 0xfffffffc00f08947 */ /* 0x004fea000383ffff */
[----:B------:R-:W-:Y:S05]  /*7380*/  BRA `(.L_x_110) ;  /* 0xffffffa800607947 */ /* 0x000fea000383ffff */
.L_x_36:
[----:B----4-:R-:W-:-:S07]  /*7390*/  MOV R0, UR5 ;  /* 0x0000000500007c02 */ /* 0x010fce0008000f00 */
.L_x_111:
[----:B-1----:R1:W2:Y:S02]  /*73a0*/  SYNCS.PHASECHK.TRANS64.TRYWAIT P0, [R0+URZ], R3 ;  /* 0x00000003000075a7 */ /* 0x0022a400080011ff */
[----:B--2---:R-:W-:Y:S05]  /*73b0*/  @!P0 NANOSLEEP.SYNCS 0x989680 ;  /* 0x009896800000895d */ /* 0x004fea0003900000 */
[----:B------:R-:W2:Y:S02]  /*73c0*/  @!P0 SYNCS.PHASECHK.TRANS64 P0, [R0+URZ], R3 ;  /* 0x00000003000085a7 */ /* 0x000ea400080010ff */
[----:B--2---:R-:W-:Y:S05]  /*73d0*/  @!P0 BRA `(.L_x_111) ;  /* 0xfffffffc00f08947 */ /* 0x004fea000383ffff */
[----:B------:R-:W-:Y:S05]  /*73e0*/  BRA `(.L_x_112) ;  /* 0xffffffac00d07947 */ /* 0x000fea000383ffff */
.L_x_37:
[----:B----4-:R-:W-:-:S07]  /*73f0*/  MOV R0, UR5 ;  /* 0x0000000500007c02 */ /* 0x010fce0008000f00 */
.L_x_113:
[----:B-1----:R1:W2:Y:S02]  /*7400*/  SYNCS.PHASECHK.TRANS64.TRYWAIT P0, [R0+URZ], R3 ;  /* 0x00000003000075a7 */ /* 0x0022a400080011ff */
[----:B--2---:R-:W-:Y:S05]  /*7410*/  @!P0 NANOSLEEP.SYNCS 0x989680 ;  /* 0x009896800000895d */ /* 0x004fea0003900000 */
[----:B------:R-:W2:Y:S02]  /*7420*/  @!P0 SYNCS.PHASECHK.TRANS64 P0, [R0+URZ], R3 ;  /* 0x00000003000085a7 */ /* 0x000ea400080010ff */
[----:B--2---:R-:W-:Y:S05]  /*7430*/  @!P0 BRA `(.L_x_113) ;  /* 0xfffffffc00f08947 */ /* 0x004fea000383ffff */
[----:B------:R-:W-:Y:S05]  /*7440*/  BRA `(.L_x_114) ;  /* 0xffffffac00dc7947 */ /* 0x000fea000383ffff */
.L_x_38:
[----:B----4-:R-:W-:-:S07]  /*7450*/  MOV R0, UR5 ;  /* 0x0000000500007c02 */ /* 0x010fce0008000f00 */
.L_x_115:
[----:B-1----:R1:W2:Y:S02]  /*7460*/  SYNCS.PHASECHK.TRANS64.TRYWAIT P0, [R0+URZ], R3 ;  /* 0x00000003000075a7 */ /* 0x0022a400080011ff */
[----:B--2---:R-:W-:Y:S05]  /*7470*/  @!P0 NANOSLEEP.SYNCS 0x989680 ;  /* 0x009896800000895d */ /* 0x004fea0003900000 */
[----:B------:R-:W2:Y:S02]  /*7480*/  @!P0 SYNCS.PHASECHK.TRANS64 P0, [R0+URZ], R3 ;  /* 0x00000003000085a7 */ /* 0x000ea400080010ff */
[----:B--2---:R-:W-:Y:S05]  /*7490*/  @!P0 BRA `(.L_x_115) ;  /* 0xfffffffc00f08947 */ /* 0x004fea000383ffff */
[----:B------:R-:W-:Y:S05]  /*74a0*/  BRA `(.L_x_116) ;  /* 0xffffffac00e87947 */ /* 0x000fea000383ffff */
.L_x_39:
[----:B----4-:R-:W-:-:S07]  /*74b0*/  MOV R0, UR5 ;  /* 0x0000000500007c02 */ /* 0x010fce0008000f00 */
.L_x_117:
[----:B-1----:R1:W2:Y:S02]  /*74c0*/  SYNCS.PHASECHK.TRANS64.TRYWAIT P0, [R0+URZ], R3 ;  /* 0x00000003000075a7 */ /* 0x0022a400080011ff */
[----:B--2---:R-:W-:Y:S05]  /*74d0*/  @!P0 NANOSLEEP.SYNCS 0x989680 ;  /* 0x009896800000895d */ /* 0x004fea0003900000 */
[----:B------:R-:W2:Y:S02]  /*74e0*/  @!P0 SYNCS.PHASECHK.TRANS64 P0, [R0+URZ], R3 ;  /* 0x00000003000085a7 */ /* 0x000ea400080010ff */
[----:B--2---:R-:W-:Y:S05]  /*74f0*/  @!P0 BRA `(.L_x_117) ;  /* 0xfffffffc00f08947 */ /* 0x004fea000383ffff */
[----:B------:R-:W-:Y:S05]  /*7500*/  BRA `(.L_x_118) ;  /* 0xffffffac00f47947 */ /* 0x000fea000383ffff */
.L_x_40:
[----:B----4-:R-:W-:-:S07]  /*7510*/  MOV R0, UR5 ;  /* 0x0000000500007c02 */ /* 0x010fce0008000f00 */
.L_x_119:
[----:B-1----:R1:W2:Y:S02]  /*7520*/  SYNCS.PHASECHK.TRANS64.TRYWAIT P0, [R0+URZ], R3 ;  /* 0x00000003000075a7 */ /* 0x0022a400080011ff */
[----:B--2---:R-:W-:Y:S05]  /*7530*/  @!P0 NANOSLEEP.SYNCS 0x989680 ;  /* 0x009896800000895d */ /* 0x004fea0003900000 */
[----:B------:R-:W2:Y:S02]  /*7540*/  @!P0 SYNCS.PHASECHK.TRANS64 P0, [R0+URZ], R3 ;  /* 0x00000003000085a7 */ /* 0x000ea400080010ff */
[----:B--2---:R-:W-:Y:S05]  /*7550*/  @!P0 BRA `(.L_x_119) ;  /* 0xfffffffc00f08947 */ /* 0x004fea000383ffff */
[----:B------:R-:W-:Y:S05]  /*7560*/  BRA `(.L_x_120) ;  /* 0xffffffb000007947 */ /* 0x000fea000383ffff */
.L_x_43:
[----:B-1----:R1:W2:Y:S02]  /*7570*/  SYNCS.PHASECHK.TRANS64.TRYWAIT P0, [R0+URZ+0xf0], R5 ;  /* 0x0000f005000075a7 */ /* 0x0022a400080011ff */
[----:B--2---:R-:W-:Y:S05]  /*7580*/  @!P0 NANOSLEEP.SYNCS 0x989680 ;  /* 0x009896800000895d */ /* 0x004fea0003900000 */
[----:B------:R-:W2:Y:S02]  /*7590*/  @!P0 SYNCS.PHASECHK.TRANS64 P0, [R0+URZ+0xf0], R5 ;  /* 0x0000f005000085a7 */ /* 0x000ea400080010ff */
[----:B--2---:R-:W-:Y:S05]  /*75a0*/  @!P0 BRA `(.L_x_43) ;  /* 0xfffffffc00f08947 */ /* 0x004fea000383ffff */
[----:B------:R-:W-:Y:S05]  /*75b0*/  BRA `(.L_x_121) ;  /* 0xffffffb0005c7947 */ /* 0x000fea000383ffff */
.L_x_44:
[----:B------:R-:W-:-:S07]  /*75c0*/  MOV R0, UR5 ;  /* 0x0000000500007c02 */ /* 0x000fce0008000f00 */
.L_x_122:
[----:B-1----:R1:W2:Y:S02]  /*75d0*/  SYNCS.PHASECHK.TRANS64.TRYWAIT P0, [R0+URZ+0xa0], R5 ;  /* 0x0000a005000075a7 */ /* 0x0022a400080011ff */
[----:B--2---:R-:W-:Y:S05]  /*75e0*/  @!P0 NANOSLEEP.SYNCS 0x989680 ;  /* 0x009896800000895d */ /* 0x004fea0003900000 */
[----:B------:R-:W2:Y:S02]  /*75f0*/  @!P0 SYNCS.PHASECHK.TRANS64 P0, [R0+URZ+0xa0], R5 ;  /* 0x0000a005000085a7 */ /* 0x000ea400080010ff */
[----:B--2---:R-:W-:Y:S05]  /*7600*/  @!P0 BRA `(.L_x_122) ;  /* 0xfffffffc00f08947 */ /* 0x004fea000383ffff */
[----:B------:R-:W-:Y:S05]  /*7610*/  BRA `(.L_x_123) ;  /* 0xffffffb0006c7947 */ /* 0x000fea000383ffff */
.L_x_45:
[----:B-1----:R1:W2:Y:S02]  /*7620*/  SYNCS.PHASECHK.TRANS64.TRYWAIT P1, [R0+URZ+0x90], R5 ;  /* 0x00009005000075a7 */ /* 0x0022a400080211ff */
[----:B--2---:R-:W-:Y:S05]  /*7630*/  @!P1 NANOSLEEP.SYNCS 0x989680 ;  /* 0x009896800000995d */ /* 0x004fea0003900000 */
[----:B------:R-:W2:Y:S02]  /*7640*/  @!P1 SYNCS.PHASECHK.TRANS64 P1, [R0+URZ+0x90], R5 ;  /* 0x00009005000095a7 */ /* 0x000ea400080210ff */
[----:B--2---:R-:W-:Y:S05]  /*7650*/  @!P1 BRA `(.L_x_45) ;  /* 0xfffffffc00f09947 */ /* 0x004fea000383ffff */
[----:B------:R-:W-:Y:S05]  /*7660*/  BRA `(.L_x_124) ;  /* 0xffffffb0009c7947 */ /* 0x000fea000383ffff */
.L_x_48:
[----:B------:R-:W-:-:S07]  /*7670*/  MOV R0, UR5 ;  /* 0x0000000500007c02 */ /* 0x000fce0008000f00 */
.L_x_125:
[----:B-1----:R1:W2:Y:S02]  /*7680*/  SYNCS.PHASECHK.TRANS64.TRYWAIT P0, [R0+URZ+0xa0], R3 ;  /* 0x0000a003000075a7 */ /* 0x0022a400080011ff */
[----:B--2---:R-:W-:Y:S05]  /*7690*/  @!P0 NANOSLEEP.SYNCS 0x989680 ;  /* 0x009896800000895d */ /* 0x004fea0003900000 */
[----:B------:R-:W2:Y:S02]  /*76a0*/  @!P0 SYNCS.PHASECHK.TRANS64 P0, [R0+URZ+0xa0], R3 ;  /* 0x0000a003000085a7 */ /* 0x000ea400080010ff */
[----:B--2---:R-:W-:Y:S05]  /*76b0*/  @!P0 BRA `(.L_x_125) ;  /* 0xfffffffc00f08947 */ /* 0x004fea000383ffff */
[----:B------:R-:W-:Y:S05]  /*76c0*/  BRA `(.L_x_47) ;  /* 0xffffffb000f07947 */ /* 0x000fea000383ffff */
.L_x_55:
[----:B-1----:R1:W2:Y:S02]  /*76d0*/  SYNCS.PHASECHK.TRANS64.TRYWAIT P1, [R0+URZ+0x90], R5 ;  /* 0x00009005000075a7 */ /* 0x0022a400080211ff */
[----:B--2---:R-:W-:Y:S05]  /*76e0*/  @!P1 NANOSLEEP.SYNCS 0x989680 ;  /* 0x009896800000995d */ /* 0x004fea0003900000 */
[----:B------:R-:W2:Y:S02]  /*76f0*/  @!P1 SYNCS.PHASECHK.TRANS64 P1, [R0+URZ+0x90], R5 ;  /* 0x00009005000095a7 */ /* 0x000ea400080210ff */
[----:B--2---:R-:W-:Y:S05]  /*7700*/  @!P1 BRA `(.L_x_55) ;  /* 0xfffffffc00f09947 */ /* 0x004fea000383ffff */
[----:B------:R-:W-:Y:S05]  /*7710*/  BRA `(.L_x_126) ;  /* 0xffffffb800487947 */ /* 0x000fea000383ffff */
.L_x_56:
[----:B------:R-:W-:-:S07]  /*7720*/  MOV R3, UR9 ;  /* 0x0000000900037c02 */ /* 0x000fce0008000f00 */
.L_x_127:
[----:B-1----:R1:W2:Y:S02]  /*7730*/  SYNCS.PHASECHK.TRANS64.TRYWAIT P0, [R3+URZ+0xd0], R0 ;  /* 0x0000d000030075a7 */ /* 0x0022a400080011ff */
[----:B--2---:R-:W-:Y:S05]  /*7740*/  @!P0 NANOSLEEP.SYNCS 0x989680 ;  /* 0x009896800000895d */ /* 0x004fea0003900000 */
[----:B------:R-:W2:Y:S02]  /*7750*/  @!P0 SYNCS.PHASECHK.TRANS64 P0, [R3+URZ+0xd0], R0 ;  /* 0x0000d000030085a7 */ /* 0x000ea400080010ff */
[----:B--2---:R-:W-:Y:S05]  /*7760*/  @!P0 BRA `(.L_x_127) ;  /* 0xfffffffc00f08947 */ /* 0x004fea000383ffff */
[----:B------:R-:W-:Y:S05]  /*7770*/  BRA `(.L_x_128) ;  /* 0xffffffb8007c7947 */ /* 0x000fea000383ffff */
.L_x_59:
[----:B------:R-:W-:Y:S07]  /*7780*/  MOV R0, UR7 ;  /* 0x0000000700007c02 */ /* 0x000fee0008000f00 */
.L_x_129:
[----:B-1----:R1:W2:Y:S02]  /*7790*/  SYNCS.PHASECHK.TRANS64.TRYWAIT P0, [R0+URZ], R3 ;  /* 0x00000003000075a7 */ /* 0x0022a400080011ff */
[----:B--2---:R-:W-:Y:S05]  /*77a0*/  @!P0 NANOSLEEP.SYNCS 0x989680 ;  /* 0x009896800000895d */ /* 0x004fea0003900000 */
[----:B------:R-:W2:Y:S02]  /*77b0*/  @!P0 SYNCS.PHASECHK.TRANS64 P0, [R0+URZ], R3 ;  /* 0x00000003000085a7 */ /* 0x000ea400080010ff */
[----:B--2---:R-:W-:Y:S05]  /*77c0*/  @!P0 BRA `(.L_x_129) ;  /* 0xfffffffc00f08947 */ /* 0x004fea000383ffff */
[----:B------:R-:W-:Y:S05]  /*77d0*/  BRA `(.L_x_58) ;  /* 0xffffffb800b47947 */ /* 0x000fea000383ffff */
.L_x_62:
[----:B------:R-:W-:-:S07]  /*77e0*/  MOV R0, UR5 ;  /* 0x0000000500007c02 */ /* 0x000fce0008000f00 */
.L_x_130:
[----:B--2---:R2:W3:Y:S02]  /*77f0*/  SYNCS.PHASECHK.TRANS64.TRYWAIT P0, [R0+URZ], R3 ;  /* 0x00000003000075a7 */ /* 0x0044e400080011ff */
[----:B---3--:R-:W-:Y:S05]  /*7800*/  @!P0 NANOSLEEP.SYNCS 0x989680 ;  /* 0x009896800000895d */ /* 0x008fea0003900000 */
[----:B------:R-:W3:Y:S02]  /*7810*/  @!P0 SYNCS.PHASECHK.TRANS64 P0, [R0+URZ], R3 ;  /* 0x00000003000085a7 */ /* 0x000ee400080010ff */
[----:B---3--:R-:W-:Y:S05]  /*7820*/  @!P0 BRA `(.L_x_130) ;  /* 0xfffffffc00f08947 */ /* 0x008fea000383ffff */
[----:B------:R-:W-:Y:S05]  /*7830*/  BRA `(.L_x_131) ;  /* 0xffffffbc00547947 */ /* 0x000fea000383ffff */
.L_x_63:
[----:B------:R-:W-:-:S07]  /*7840*/  MOV R0, UR5 ;  /* 0x0000000500007c02 */ /* 0x000fce0008000f00 */
.L_x_132:
[----:B--2---:R2:W3:Y:S02]  /*7850*/  SYNCS.PHASECHK.TRANS64.TRYWAIT P0, [R0+URZ], R3 ;  /* 0x00000003000075a7 */ /* 0x0044e400080011ff */
[----:B---3--:R-:W-:Y:S05]  /*7860*/  @!P0 NANOSLEEP.SYNCS 0x989680 ;  /* 0x009896800000895d */ /* 0x008fea0003900000 */
[----:B------:R-:W3:Y:S02]  /*7870*/  @!P0 SYNCS.PHASECHK.TRANS64 P0, [R0+URZ], R3 ;  /* 0x00000003000085a7 */ /* 0x000ee400080010ff */
[----:B---3--:R-:W-:Y:S05]  /*7880*/  @!P0 BRA `(.L_x_132) ;  /* 0xfffffffc00f08947 */ /* 0x008fea000383ffff */
[----:B------:R-:W-:Y:S05]  /*7890*/  BRA `(.L_x_133) ;  /* 0xffffffbc00607947 */ /* 0x000fea000383ffff */
.L_x_64:
[----:B------:R-:W-:-:S07]  /*78a0*/  MOV R0, UR5 ;  /* 0x0000000500007c02 */ /* 0x000fce0008000f00 */
.L_x_134:
[----:B--2---:R2:W3:Y:S02]  /*78b0*/  SYNCS.PHASECHK.TRANS64.TRYWAIT P0, [R0+URZ], R3 ;  /* 0x00000003000075a7 */ /* 0x0044e400080011ff */
[----:B---3--:R-:W-:Y:S05]  /*78c0*/  @!P0 NANOSLEEP.SYNCS 0x989680 ;  /* 0x009896800000895d */ /* 0x008fea0003900000 */
[----:B------:R-:W3:Y:S02]  /*78d0*/  @!P0 SYNCS.PHASECHK.TRANS64 P0, [R0+URZ], R3 ;  /* 0x00000003000085a7 */ /* 0x000ee400080010ff */
[----:B---3--:R-:W-:Y:S05]  /*78e0*/  @!P0 BRA `(.L_x_134) ;  /* 0xfffffffc00f08947 */ /* 0x008fea000383ffff */
[----:B------:R-:W-:Y:S05]  /*78f0*/  BRA `(.L_x_135) ;  /* 0xffffffbc006c7947 */ /* 0x000fea000383ffff */
.L_x_65:
[----:B------:R-:W-:-:S07]  /*7900*/  MOV R0, UR7 ;  /* 0x0000000700007c02 */ /* 0x000fce0008000f00 */
.L_x_136:
[----:B--2---:R2:W3:Y:S02]  /*7910*/  SYNCS.PHASECHK.TRANS64.TRYWAIT P0, [R0+URZ], R3 ;  /* 0x00000003000075a7 */ /* 0x0044e400080011ff */
[----:B---3--:R-:W-:Y:S05]  /*7920*/  @!P0 NANOSLEEP.SYNCS 0x989680 ;  /* 0x009896800000895d */ /* 0x008fea0003900000 */
[----:B------:R-:W3:Y:S02]  /*7930*/  @!P0 SYNCS.PHASECHK.TRANS64 P0, [R0+URZ], R3 ;  /* 0x00000003000085a7 */ /* 0x000ee400080010ff */
[----:B---3--:R-:W-:Y:S05]  /*7940*/  @!P0 BRA `(.L_x_136) ;  /* 0xfffffffc00f08947 */ /* 0x008fea000383ffff */
[----:B------:R-:W-:Y:S05]  /*7950*/  BRA `(.L_x_137) ;  /* 0xffffffbc00787947 */ /* 0x000fea000383ffff */
.L_x_70:
[----:B--2---:R2:W3:Y:S02]  /*7960*/  SYNCS.PHASECHK.TRANS64.TRYWAIT P0, [R0+URZ+0x90], R3 ;  /* 0x00009003000075a7 */ /* 0x0044e400080011ff */
[----:B---3--:R-:W-:Y:S05]  /*7970*/  @!P0 NANOSLEEP.SYNCS 0x989680 ;  /* 0x009896800000895d */ /* 0x008fea0003900000 */
[----:B------:R-:W3:Y:S02]  /*7980*/  @!P0 SYNCS.PHASECHK.TRANS64 P0, [R0+URZ+0x90], R3 ;  /* 0x00009003000085a7 */ /* 0x000ee400080010ff */
[----:B---3--:R-:W-:Y:S05]  /*7990*/  @!P0 BRA `(.L_x_70) ;  /* 0xfffffffc00f08947 */ /* 0x008fea000383ffff */
[----:B------:R-:W-:Y:S05]  /*79a0*/  BRA `(.L_x_138) ;  /* 0xffffffc0007c7947 */ /* 0x000fea000383ffff */
.L_x_73:
[----:B------:R-:W-:Y:S07]  /*79b0*/  MOV R0, UR7 ;  /* 0x0000000700007c02 */ /* 0x000fee0008000f00 */
.L_x_139:
[----:B--2---:R2:W3:Y:S02]  /*79c0*/  SYNCS.PHASECHK.TRANS64.TRYWAIT P0, [R0+URZ+0x88], R3 ;  /* 0x00008803000075a7 */ /* 0x0044e400080011ff */
[----:B---3--:R-:W-:Y:S05]  /*79d0*/  @!P0 NANOSLEEP.SYNCS 0x989680 ;  /* 0x009896800000895d */ /* 0x008fea0003900000 */
[----:B------:R-:W3:Y:S02]  /*79e0*/  @!P0 SYNCS.PHASECHK.TRANS64 P0, [R0+URZ+0x88], R3 ;  /* 0x00008803000085a7 */ /* 0x000ee400080010ff */
[----:B---3--:R-:W-:Y:S05]  /*79f0*/  @!P0 BRA `(.L_x_139) ;  /* 0xfffffffc00f08947 */ /* 0x008fea000383ffff */
[----:B------:R-:W-:Y:S05]  /*7a00*/  BRA `(.L_x_72) ;  /* 0xffffffc4005c7947 */ /* 0x000fea000383ffff */
.L_x_76:
[----:B--2---:R-:W-:Y:S07]  /*7a10*/  MOV R3, UR7 ;  /* 0x0000000700037c02 */ /* 0x004fee0008000f00 */
.L_x_140:
[----:B-1----:R1:W2:Y:S02]  /*7a20*/  SYNCS.PHASECHK.TRANS64.TRYWAIT P0, [R3+URZ+0x70], R12 ;  /* 0x0000700c030075a7 */ /* 0x0022a400080011ff */
[----:B--2---:R-:W-:Y:S05]  /*7a30*/  @!P0 NANOSLEEP.SYNCS 0x989680 ;  /* 0x009896800000895d */ /* 0x004fea0003900000 */
[----:B------:R-:W2:Y:S02]  /*7a40*/  @!P0 SYNCS.PHASECHK.TRANS64 P0, [R3+URZ+0x70], R12 ;  /* 0x0000700c030085a7 */ /* 0x000ea400080010ff */
[----:B--2---:R-:W-:Y:S05]  /*7a50*/  @!P0 BRA `(.L_x_140) ;  /* 0xfffffffc00f08947 */ /* 0x004fea000383ffff */
[----:B------:R-:W-:Y:S05]  /*7a60*/  BRA `(.L_x_141) ;  /* 0xffffffc400d47947 */ /* 0x000fea000383ffff */
.L_x_77:
[----:B------:R-:W-:Y:S07]  /*7a70*/  MOV R3, UR7 ;  /* 0x0000000700037c02 */ /* 0x000fee0008000f00 */
.L_x_142:
[----:B-1----:R1:W2:Y:S02]  /*7a80*/  SYNCS.PHASECHK.TRANS64.TRYWAIT P0, [R3+URZ+0x78], R12 ;  /* 0x0000780c030075a7 */ /* 0x0022a400080011ff */
[----:B--2---:R-:W-:Y:S05]  /*7a90*/  @!P0 NANOSLEEP.SYNCS 0x989680 ;  /* 0x009896800000895d */ /* 0x004fea0003900000 */
[----:B------:R-:W2:Y:S02]  /*7aa0*/  @!P0 SYNCS.PHASECHK.TRANS64 P0, [R3+URZ+0x78], R12 ;  /* 0x0000780c030085a7 */ /* 0x000ea400080010ff */
[----:B--2---:R-:W-:Y:S05]  /*7ab0*/  @!P0 BRA `(.L_x_142) ;  /* 0xfffffffc00f08947 */ /* 0x004fea000383ffff */
[----:B------:R-:W-:Y:S05]  /*7ac0*/  BRA `(.L_x_143) ;  /* 0xffffffc800547947 */ /* 0x000fea000383ffff */
.L_x_79:
[----:B------:R-:W-:-:S07]  /*7ad0*/  MOV R0, UR7 ;  /* 0x0000000700007c02 */ /* 0x000fce0008000f00 */
.L_x_144:
[----:B-1----:R1:W3:Y:S02]  /*7ae0*/  SYNCS.PHASECHK.TRANS64.TRYWAIT P0, [R0+URZ+0x70], R3 ;  /* 0x00007003000075a7 */ /* 0x0022e400080011ff */
[----:B---3--:R-:W-:Y:S05]  /*7af0*/  @!P0 NANOSLEEP.SYNCS 0x989680 ;  /* 0x009896800000895d */ /* 0x008fea0003900000 */
[----:B------:R-:W3:Y:S02]  /*7b00*/  @!P0 SYNCS.PHASECHK.TRANS64 P0, [R0+URZ+0x70], R3 ;  /* 0x00007003000085a7 */ /* 0x000ee400080010ff */
[----:B---3--:R-:W-:Y:S05]  /*7b10*/  @!P0 BRA `(.L_x_144) ;  /* 0xfffffffc00f08947 */ /* 0x008fea000383ffff */
[----:B------:R-:W-:Y:S05]  /*7b20*/  BRA `(.L_x_145) ;  /* 0xffffffc800c47947 */ /* 0x000fea000383ffff */
.L_x_81:
[----:B--2---:R2:W4:Y:S02]  /*7b30*/  SYNCS.PHASECHK.TRANS64.TRYWAIT P0, [R0+URZ+0x90], R3 ;  /* 0x00009003000075a7 */ /* 0x00452400080011ff */
[----:B----4-:R-:W-:Y:S05]  /*7b40*/  @!P0 NANOSLEEP.SYNCS 0x989680 ;  /* 0x009896800000895d */ /* 0x010fea0003900000 */
[----:B------:R-:W4:Y:S02]  /*7b50*/  @!P0 SYNCS.PHASECHK.TRANS64 P0, [R0+URZ+0x90], R3 ;  /* 0x00009003000085a7 */ /* 0x000f2400080010ff */
[----:B----4-:R-:W-:Y:S05]  /*7b60*/  @!P0 BRA `(.L_x_81) ;  /* 0xfffffffc00f08947 */ /* 0x010fea000383ffff */
[----:B------:R-:W-:Y:S05]  /*7b70*/  BRA `(.L_x_146) ;  /* 0xffffffcc00947947 */ /* 0x000fea000383ffff */
.L_x_92:
[----:B-1----:R1:W3:Y:S02]  /*7b80*/  SYNCS.PHASECHK.TRANS64.TRYWAIT P1, [R0+URZ+0x60], R3 ;  /* 0x00006003000075a7 */ /* 0x0022e400080211ff */
[----:B---3--:R-:W-:Y:S05]  /*7b90*/  @!P1 NANOSLEEP.SYNCS 0x989680 ;  /* 0x009896800000995d */ /* 0x008fea0003900000 */
[----:B------:R-:W3:Y:S02]  /*7ba0*/  @!P1 SYNCS.PHASECHK.TRANS64 P1, [R0+URZ+0x60], R3 ;  /* 0x00006003000095a7 */ /* 0x000ee400080210ff */
[----:B---3--:R-:W-:Y:S05]  /*7bb0*/  @!P1 BRA `(.L_x_92) ;  /* 0xfffffffc00f09947 */ /* 0x008fea000383ffff */
[----:B------:R-:W-:Y:S05]  /*7bc0*/  BRA `(.L_x_91) ;  /* 0xffffffd800ac7947 */ /* 0x000fea000383ffff */
.L_x_94:
[----:B---3--:R3:W4:Y:S02]  /*7bd0*/  SYNCS.PHASECHK.TRANS64.TRYWAIT P0, [R108+URZ+0xb0], R7 ;  /* 0x0000b0076c0075a7 */ /* 0x00872400080011ff */
[----:B----4-:R-:W-:Y:S05]  /*7be0*/  @!P0 NANOSLEEP.SYNCS 0x989680 ;  /* 0x009896800000895d */ /* 0x010fea0003900000 */
[----:B------:R-:W4:Y:S02]  /*7bf0*/  @!P0 SYNCS.PHASECHK.TRANS64 P0, [R108+URZ+0xb0], R7 ;  /* 0x0000b0076c0085a7 */ /* 0x000f2400080010ff */
[----:B----4-:R-:W-:Y:S05]  /*7c00*/  @!P0 BRA `(.L_x_94) ;  /* 0xfffffffc00f08947 */ /* 0x010fea000383ffff */
[----:B------:R-:W-:Y:S05]  /*7c10*/  BRA `(.L_x_93) ;  /* 0xffffffdc00007947 */ /* 0x000fea000383ffff */
.L_x_102:
[----:B--2---:R2:W3:Y:S02]  /*7c20*/  SYNCS.PHASECHK.TRANS64.TRYWAIT P0, [R75+URZ+0x60], R0 ;  /* 0x000060004b0075a7 */ /* 0x0044e400080011ff */
[----:B---3--:R-:W-:Y:S05]  /*7c30*/  @!P0 NANOSLEEP.SYNCS 0x989680 ;  /* 0x009896800000895d */ /* 0x008fea0003900000 */
[----:B------:R-:W3:Y:S02]  /*7c40*/  @!P0 SYNCS.PHASECHK.TRANS64 P0, [R75+URZ+0x60], R0 ;  /* 0x000060004b0085a7 */ /* 0x000ee400080010ff */
[----:B---3--:R-:W-:Y:S05]  /*7c50*/  @!P0 BRA `(.L_x_102) ;  /* 0xfffffffc00f08947 */ /* 0x008fea000383ffff */
[----:B------:R-:W-:Y:S05]  /*7c60*/  BRA `(.L_x_101) ;  /* 0xffffffe400f47947 */ /* 0x000fea000383ffff */
        .weak           $__internal_0_$__cuda_sm10x_tcgen05_guardrail_trap_col_being_dealloced_not_returned_by_alloc
        .type           $__internal_0_$__cuda_sm10x_tcgen05_guardrail_trap_col_being_dealloced_not_returned_by_alloc,@function
        .size           $__internal_0_$__cuda_sm10x_tcgen05_guardrail_trap_col_being_dealloced_not_returned_by_alloc,($__internal_1_$__cuda_sm10x_tcgen05_guardrail_trap_phase_invalid_during_alloc - $__internal_0_$__cuda_sm10x_tcgen05_guardrail_trap_col_being_dealloced_not_returned_by_alloc)
$__internal_0_$__cuda_sm10x_tcgen05_guardrail_trap_col_being_dealloced_not_returned_by_alloc:
[----:B------:R-:W-:Y:S05]  /*7c70*/  BPT.TRAP 0x1 ;  /* 0x000000040000795c */ /* 0x000fea0000300000 */
[----:B------:R-:W-:-:S04]  /*7c80*/  HFMA2 R3, -RZ, RZ, 0, 0 ;  /* 0x00000000ff037431 */ /* 0x000fc800000001ff */
[----:B------:R-:W-:Y:S05]  /*7c90*/  RET.REL.NODEC R2 `(_ZN7cutlass13device_kernelINS_4gemm6kernel13GemmUniversalIN4cute5tupleIJiiiiEEENS1_10collective13CollectiveMmaINS1_35MainloopSm100TmaUmmaWarpSpecializedILi6ELi2ELi4ENS5_IJNS4_1CILi1EEESB_SB_EEEEENS5_IJNSA_ILi64EEENSA_ILi128EEENSA_ILi32EEEEEEaNS5_IJlSB_lEEEaSI_NS4_8TiledMMAINS4_8MMA_AtomIJNS4_15SM100_MMA_S8_SSIaaiLi64ELi128ELNS4_4UMMA5MajorE0ELSN_0ELNSM_8SaturateE0EEEEEENS4_6LayoutISC_NS5_IJNSA_ILi0EEESS_SS_EEEEENS5_IJNS4_10UnderscoreESV_SV_EEEEENS4_13SM90_TMA_LOADENS4_14ComposedLayoutINS4_7SwizzleILi1ELi4ELi3EEENS4_18smem_ptr_flag_bitsILi8EEENSR_INS5_IJNSA_ILi8EEESG_EEENS5_IJSG_SB_EEEEEEEvNS4_8identityESY_S18_vS19_EENS_8epilogue10collective18CollectiveEpilogueINS1B_23Sm100TmaWarpSpecializedILi2ELi2ELi32ELb0ELb0EEEJSH_NS5_IJNSR_ISE_SB_EES1G_EEEaSI_aSI_NS1B_6fusion15FusionCallbacksIS1F_NS1I_17LinearCombinationIaiaiLNS_15FloatRoundStyleE2EEESH_S1H_JEEENS4_5SM1004TMEM4LOAD26SM100_TMEM_LOAD_16dp32b32xESY_NSZ_INS10_ILi2ELi4ELi3EEES13_NSR_INS5_IJS14_SE_EEENS5_IJSE_SB_EEEEEEENS4_39AutoVectorizingCopyWithAssumedAlignmentILi128EEENS4_14SM90_TMA_STOREES1W_S1Y_S1Y_EEEvvEEEEvNT_6ParamsE) ;  /* 0xffffff8002d87950 */ /* 0x000fea0003c3ffff */
        .weak           $__internal_1_$__cuda_sm10x_tcgen05_guardrail_trap_phase_invalid_during_alloc
        .type           $__internal_1_$__cuda_sm10x_tcgen05_guardrail_trap_phase_invalid_during_alloc,@function
        .size           $__internal_1_$__cuda_sm10x_tcgen05_guardrail_trap_phase_invalid_during_alloc,($__internal_2_$__cuda_sm10x_tcgen05_guardrail_trap_unallocated_columns_being_dealloced - $__internal_1_$__cuda_sm10x_tcgen05_guardrail_trap_phase_invalid_during_alloc)
$__internal_1_$__cuda_sm10x_tcgen05_guardrail_trap_phase_invalid_during_alloc:
[----:B------:R-:W-:Y:S05]  /*7ca0*/  BPT.TRAP 0x1 ;  /* 0x000000040000795c */ /* 0x000fea0000300000 */
[----:B------:R-:W-:-:S04]  /*7cb0*/  MOV R3, 0x0 ;  /* 0x0000000000037802 */ /* 0x000fc80000000f00 */
[----:B------:R-:W-:Y:S05]  /*7cc0*/  RET.REL.NODEC R2 `(_ZN7cutlass13device_kernelINS_4gemm6kernel13GemmUniversalIN4cute5tupleIJiiiiEEENS1_10collective13CollectiveMmaINS1_35MainloopSm100TmaUmmaWarpSpecializedILi6ELi2ELi4ENS5_IJNS4_1CILi1EEESB_SB_EEEEENS5_IJNSA_ILi64EEENSA_ILi128EEENSA_ILi32EEEEEEaNS5_IJlSB_lEEEaSI_NS4_8TiledMMAINS4_8MMA_AtomIJNS4_15SM100_MMA_S8_SSIaaiLi64ELi128ELNS4_4UMMA5MajorE0ELSN_0ELNSM_8SaturateE0EEEEEENS4_6LayoutISC_NS5_IJNSA_ILi0EEESS_SS_EEEEENS5_IJNS4_10UnderscoreESV_SV_EEEEENS4_13SM90_TMA_LOADENS4_14ComposedLayoutINS4_7SwizzleILi1ELi4ELi3EEENS4_18smem_ptr_flag_bitsILi8EEENSR_INS5_IJNSA_ILi8EEESG_EEENS5_IJSG_SB_EEEEEEEvNS4_8identityESY_S18_vS19_EENS_8epilogue10collective18CollectiveEpilogueINS1B_23Sm100TmaWarpSpecializedILi2ELi2ELi32ELb0ELb0EEEJSH_NS5_IJNSR_ISE_SB_EES1G_EEEaSI_aSI_NS1B_6fusion15FusionCallbacksIS1F_NS1I_17LinearCombinationIaiaiLNS_15FloatRoundStyleE2EEESH_S1H_JEEENS4_5SM1004TMEM4LOAD26SM100_TMEM_LOAD_16dp32b32xESY_NSZ_INS10_ILi2ELi4ELi3EEES13_NSR_INS5_IJS14_SE_EEENS5_IJSE_SB_EEEEEEENS4_39AutoVectorizingCopyWithAssumedAlignmentILi128EEENS4_14SM90_TMA_STOREES1W_S1Y_S1Y_EEEvvEEEEvNT_6ParamsE) ;  /* 0xffffff8002cc7950 */ /* 0x000fea0003c3ffff */
        .weak           $__internal_2_$__cuda_sm10x_tcgen05_guardrail_trap_unallocated_columns_being_dealloced
        .type           $__internal_2_$__cuda_sm10x_tcgen05_guardrail_trap_unallocated_columns_being_dealloced,@function
        .size           $__internal_2_$__cuda_sm10x_tcgen05_guardrail_trap_unallocated_columns_being_dealloced,(.L_x_148 - $__internal_2_$__cuda_sm10x_tcgen05_guardrail_trap_unallocated_columns_being_dealloced)
$__internal_2_$__cuda_sm10x_tcgen05_guardrail_trap_unallocated_columns_being_dealloced:
[----:B------:R-:W-:Y:S05]  /*7cd0*/  BPT.TRAP 0x1 ;  /* 0x000000040000795c */ /* 0x000fea0000300000 */
[----:B------:R-:W-:-:S04]  /*7ce0*/  HFMA2 R3, -RZ, RZ, 0, 0 ;  /* 0x00000000ff037431 */ /* 0x000fc800000001ff */
[----:B------:R-:W-:Y:S05]  /*7cf0*/  RET.REL.NODEC R2 `(_ZN7cutlass13device_kernelINS_4gemm6kernel13GemmUniversalIN4cute5tupleIJiiiiEEENS1_10collective13CollectiveMmaINS1_35MainloopSm100TmaUmmaWarpSpecializedILi6ELi2ELi4ENS5_IJNS4_1CILi1EEESB_SB_EEEEENS5_IJNSA_ILi64EEENSA_ILi128EEENSA_ILi32EEEEEEaNS5_IJlSB_lEEEaSI_NS4_8TiledMMAINS4_8MMA_AtomIJNS4_15SM100_MMA_S8_SSIaaiLi64ELi128ELNS4_4UMMA5MajorE0ELSN_0ELNSM_8SaturateE0EEEEEENS4_6LayoutISC_NS5_IJNSA_ILi0EEESS_SS_EEEEENS5_IJNS4_10UnderscoreESV_SV_EEEEENS4_13SM90_TMA_LOADENS4_14ComposedLayoutINS4_7SwizzleILi1ELi4ELi3EEENS4_18smem_ptr_flag_bitsILi8EEENSR_INS5_IJNSA_ILi8EEESG_EEENS5_IJSG_SB_EEEEEEEvNS4_8identityESY_S18_vS19_EENS_8epilogue10collective18CollectiveEpilogueINS1B_23Sm100TmaWarpSpecializedILi2ELi2ELi32ELb0ELb0EEEJSH_NS5_IJNSR_ISE_SB_EES1G_EEEaSI_aSI_NS1B_6fusion15FusionCallbacksIS1F_NS1I_17LinearCombinationIaiaiLNS_15FloatRoundStyleE2EEESH_S1H_JEEENS4_5SM1004TMEM4LOAD26SM100_TMEM_LOAD_16dp32b32xESY_NSZ_INS10_ILi2ELi4ELi3EEES13_NSR_INS5_IJS14_SE_EEENS5_IJSE_SB_EEEEEEENS4_39AutoVectorizingCopyWithAssumedAlignmentILi128EEENS4_14SM90_TMA_STOREES1W_S1Y_S1Y_EEEvvEEEEvNT_6ParamsE) ;  /* 0xffffff8002c07950 */ /* 0x000fea0003c3ffff */
.L_x_147:
[----:B------:R-:W-:-:S00]  /*7d00*/  BRA `(.L_x_147) ;  /* 0xfffffffc00fc7947 */ /* 0x000fc0000383ffff */
[----:B------:R-:W-:-:S00]  /*7d10*/  NOP ;  /* 0x0000000000007918 */ /* 0x000fc00000000000 */
        /* <DEDUP_REMOVED lines=14> */
.L_x_148:


//--------------------- .nv.global.init           --------------------------
	.section	.nv.global.init,"aw",@progbits
.nv.global.init:
	.type		$str$27,@object
	.size		$str$27,($str$28 - $str$27)
$str$27:
        /*0000*/ 	.byte	0x28, 0x61, 0x64, 0x64, 0x72, 0x65, 0x73, 0x73, 0x20, 0x26, 0x20, 0x6d, 0x61, 0x73, 0x6b, 0x29
        /*0010*/ 	.byte	0x20, 0x3d, 0x3d, 0x20, 0x30, 0x00
	.type		$str$28,@object
	.size		$str$28,($str$26 - $str$28)
$str$28:
        /*0016*/ 	.byte	0x2f, 0x74, 0x6d, 0x70, 0x2f, 0x63, 0x75, 0x74, 0x6c, 0x61, 0x73, 0x73, 0x5f, 0x73, 0x77, 0x65
        /*0026*/ 	.byte	0x65, 0x70, 0x5f, 0x73, 0x72, 0x63, 0x2f, 0x69, 0x6e, 0x63, 0x6c, 0x75, 0x64, 0x65, 0x2f, 0x63
        /*0036*/ 	.byte	0x75, 0x74, 0x65, 0x2f, 0x70, 0x6f, 0x69, 0x6e, 0x74, 0x65, 0x72, 0x5f, 0x66, 0x6c, 0x61, 0x67
        /*0046*/ 	.byte	0x67, 0x65, 0x64, 0x2e, 0x68, 0x70, 0x70, 0x00
	.type		$str$26,@object
	.size		$str$26,($str$25 - $str$26)
$str$26:
        /*004e*/ 	.byte	0x2f, 0x74, 0x6d, 0x70, 0x2f, 0x63, 0x75, 0x74, 0x6c, 0x61, 0x73, 0x73, 0x5f, 0x73, 0x77, 0x65
        /*005e*/ 	.byte	0x65, 0x70, 0x5f, 0x73, 0x72, 0x63, 0x2f, 0x69, 0x6e, 0x63, 0x6c, 0x75, 0x64, 0x65, 0x2f, 0x63
        /*006e*/ 	.byte	0x75, 0x74, 0x65, 0x2f, 0x61, 0x74, 0x6f, 0x6d, 0x2f, 0x63, 0x6f, 0x70, 0x79, 0x5f, 0x74, 0x72
        /*007e*/ 	.byte	0x61, 0x69, 0x74, 0x73, 0x5f, 0x73, 0x6d, 0x31, 0x30, 0x30, 0x2e, 0x68, 0x70, 0x70, 0x00
	.type		$str$25,@object
	.size		$str$25,(__unnamed_1 - $str$25)
$str$25:
        /*008d*/ 	.byte	0x28, 0x28, 0x75, 0x69, 0x6e, 0x74, 0x33, 0x32, 0x5f, 0x74, 0x28, 0x74, 0x68, 0x72, 0x65, 0x61
        /*009d*/ 	.byte	0x64, 0x49, 0x64, 0x78, 0x2e, 0x78, 0x29, 0x20, 0x2f, 0x20, 0x33, 0x32, 0x29, 0x20, 0x25, 0x20
        /*00ad*/ 	.byte	0x34, 0x29, 0x20, 0x3d, 0x3d, 0x20, 0x28, 0x28, 0x28, 0x74, 0x6d, 0x65, 0x6d, 0x5f, 0x61, 0x64
        /*00bd*/ 	.byte	0x64, 0x72, 0x20, 0x3e, 0x3e, 0x20, 0x31, 0x36, 0x29, 0x20, 0x2f, 0x20, 0x33, 0x32, 0x29, 0x20
        /*00cd*/ 	.byte	0x25, 0x20, 0x34, 0x29, 0x00
	.type		__unnamed_1,@object
	.size		__unnamed_1,(__unnamed_2 - __unnamed_1)
__unnamed_1:
        /*00d2*/ 	.byte	0x61, 0x75, 0x74, 0x6f, 0x20, 0x63, 0x75, 0x74, 0x65, 0x3a, 0x3a, 0x61, 0x73, 0x5f, 0x70, 0x6f
        /* <DEDUP_REMOVED lines=24> */
        /*0262*/ 	.byte	0x00
	.type		__unnamed_2,@object
	.size		__unnamed_2,(.L_2 - __unnamed_2)
__unnamed_2:
        /* <DEDUP_REMOVED lines=41> */
.L_2:


//--------------------- .nv.shared._ZN7cutlass13device_kernelINS_4gemm6kernel13GemmUniversalIN4cute5tupleIJiiiiEEENS1_10collective13CollectiveMmaINS1_35MainloopSm100TmaUmmaWarpSpecializedILi6ELi2ELi4ENS5_IJNS4_1CILi1EEESB_SB_EEEEENS5_IJNSA_ILi64EEENSA_ILi128EEENSA_ILi32EEEEEEaNS5_IJlSB_lEEEaSI_NS4_8TiledMMAINS4_8MMA_AtomIJNS4_15SM100_MMA_S8_SSIaaiLi64ELi128ELNS4_4UMMA5MajorE0ELSN_0ELNSM_8SaturateE0EEEEEENS4_6LayoutISC_NS5_IJNSA_ILi0EEESS_SS_EEEEENS5_IJNS4_10UnderscoreESV_SV_EEEEENS4_13SM90_TMA_LOADENS4_14ComposedLayoutINS4_7SwizzleILi1ELi4ELi3EEENS4_18smem_ptr_flag_bitsILi8EEENSR_INS5_IJNSA_ILi8EEESG_EEENS5_IJSG_SB_EEEEEEEvNS4_8identityESY_S18_vS19_EENS_8epilogue10collective18CollectiveEpilogueINS1B_23Sm100TmaWarpSpecializedILi2ELi2ELi32ELb0ELb0EEEJSH_NS5_IJNSR_ISE_SB_EES1G_EEEaSI_aSI_NS1B_6fusion15FusionCallbacksIS1F_NS1I_17LinearCombinationIaiaiLNS_15FloatRoundStyleE2EEESH_S1H_JEEENS4_5SM1004TMEM4LOAD26SM100_TMEM_LOAD_16dp32b32xESY_NSZ_INS10_ILi2ELi4ELi3EEES13_NSR_INS5_IJS14_SE_EEENS5_IJSE_SB_EEEEEEENS4_39AutoVectorizingCopyWithAssumedAlignmentILi128EEENS4_14SM90_TMA_STOREES1W_S1Y_S1Y_EEEvvEEEEvNT_6ParamsE --------------------------
	.section	.nv.shared._ZN7cutlass13device_kernelINS_4gemm6kernel13GemmUniversalIN4cute5tupleIJiiiiEEENS1_10collective13CollectiveMmaINS1_35MainloopSm100TmaUmmaWarpSpecializedILi6ELi2ELi4ENS5_IJNS4_1CILi1EEESB_SB_EEEEENS5_IJNSA_ILi64EEENSA_ILi128EEENSA_ILi32EEEEEEaNS5_IJlSB_lEEEaSI_NS4_8TiledMMAINS4_8MMA_AtomIJNS4_15SM100_MMA_S8_SSIaaiLi64ELi128ELNS4_4UMMA5MajorE0ELSN_0ELNSM_8SaturateE0EEEEEENS4_6LayoutISC_NS5_IJNSA_ILi0EEESS_SS_EEEEENS5_IJNS4_10UnderscoreESV_SV_EEEEENS4_13SM90_TMA_LOADENS4_14ComposedLayoutINS4_7SwizzleILi1ELi4ELi3EEENS4_18smem_ptr_flag_bitsILi8EEENSR_INS5_IJNSA_ILi8EEESG_EEENS5_IJSG_SB_EEEEEEEvNS4_8identityESY_S18_vS19_EENS_8epilogue10collective18CollectiveEpilogueINS1B_23Sm100TmaWarpSpecializedILi2ELi2ELi32ELb0ELb0EEEJSH_NS5_IJNSR_ISE_SB_EES1G_EEEaSI_aSI_NS1B_6fusion15FusionCallbacksIS1F_NS1I_17LinearCombinationIaiaiLNS_15FloatRoundStyleE2EEESH_S1H_JEEENS4_5SM1004TMEM4LOAD26SM100_TMEM_LOAD_16dp32b32xESY_NSZ_INS10_ILi2ELi4ELi3EEES13_NSR_INS5_IJS14_SE_EEENS5_IJSE_SB_EEEEEEENS4_39AutoVectorizingCopyWithAssumedAlignmentILi128EEENS4_14SM90_TMA_STOREES1W_S1Y_S1Y_EEEvvEEEEvNT_6ParamsE,"aw",@nobits
	.sectionflags	@""
	.align	16
	.zero		1024


//--------------------- .nv.shared.reserved.0     --------------------------
	.section	.nv.shared.reserved.0,"aw",@nobits
	.weak		__nv_reservedSMEM_offset_0_alias
	.size		__nv_reservedSMEM_offset_0_alias, 0, 64
	.other		__nv_reservedSMEM_offset_0_alias,@"STO_CUDA_RESERVED_SHARED STV_DEFAULT"
__nv_reservedSMEM_offset_0_alias:
	.zero		0
.nv.shared.reserved.0:
	.zero		64
	.weak		__nv_reservedSMEM_tcgen05_partition
	.type		__nv_reservedSMEM_tcgen05_partition,@object
	.size		__nv_reservedSMEM_tcgen05_partition,(.L_0 - __nv_reservedSMEM_tcgen05_partition)
__nv_reservedSMEM_tcgen05_partition:
	.zero		32
.L_0:


//--------------------- .nv.global                --------------------------
	.section	.nv.global,"aw",@nobits
.nv.global:
	.type		_ZN40_INTERNAL_3b59b589_4_k_cu_ccbdd2b9_283044cute1_E,@object
	.size		_ZN40_INTERNAL_3b59b589_4_k_cu_ccbdd2b9_283044cute1_E,(_ZN40_INTERNAL_3b59b589_4_k_cu_ccbdd2b9_283044cuda3std3__45__cpo6cbeginE - _ZN40_INTERNAL_3b59b589_4_k_cu_ccbdd2b9_283044cute1_E)
_ZN40_INTERNAL_3b59b589_4_k_cu_ccbdd2b9_283044cute1_E:
	.zero		1
	.type		_ZN40_INTERNAL_3b59b589_4_k_cu_ccbdd2b9_283044cuda3std3__45__cpo6cbeginE,@object
	.size		_ZN40_INTERNAL_3b59b589_4_k_cu_ccbdd2b9_283044cuda3std3__45__cpo6cbeginE,(_ZN40_INTERNAL_3b59b589_4_k_cu_ccbdd2b9_283044cuda3std3__48in_placeE - _ZN40_INTERNAL_3b59b589_4_k_cu_ccbdd2b9_283044cuda3std3__45__cpo6cbeginE)
_ZN40_INTERNAL_3b59b589_4_k_cu_ccbdd2b9_283044cuda3std3__45__cpo6cbeginE:
	.zero		1
	.type		_ZN40_INTERNAL_3b59b589_4_k_cu_ccbdd2b9_283044cuda3std3__48in_placeE,@object
	.size		_ZN40_INTERNAL_3b59b589_4_k_cu_ccbdd2b9_283044cuda3std3__48in_placeE,(_ZN40_INTERNAL_3b59b589_4_k_cu_ccbdd2b9_283044cuda3std6ranges3__45__cpo9iter_moveE - _ZN40_INTERNAL_3b59b589_4_k_cu_ccbdd2b9_283044cuda3std3__48in_placeE)
_ZN40_INTERNAL_3b59b589_4_k_cu_ccbdd2b9_283044cuda3std3__48in_placeE:
	.zero		1
	.type		_ZN40_INTERNAL_3b59b589_4_k_cu_ccbdd2b9_283044cuda3std6ranges3__45__cpo9iter_moveE,@object
	.size		_ZN40_INTERNAL_3b59b589_4_k_cu_ccbdd2b9_283044cuda3std6ranges3__45__cpo9iter_moveE,(_ZN40_INTERNAL_3b59b589_4_k_cu_ccbdd2b9_283044cuda3std3__45__cpo5beginE - _ZN40_INTERNAL_3b59b589_4_k_cu_ccbdd2b9_283044cuda3std6ranges3__45__cpo9iter_moveE)
_ZN40_INTERNAL_3b59b589_4_k_cu_ccbdd2b9_283044cuda3std6ranges3__45__cpo9iter_moveE:
	.zero		1
	.type		_ZN40_INTERNAL_3b59b589_4_k_cu_ccbdd2b9_283044cuda3std3__45__cpo5beginE,@object
	.size		_ZN40_INTERNAL_3b59b589_4_k_cu_ccbdd2b9_283044cuda3std3__45__cpo5beginE,(_ZN40_INTERNAL_3b59b589_4_k_cu_ccbdd2b9_283044cuda3std3__442_GLOBAL__N__3b59b589_4_k_cu_ccbdd2b9_283046ignoreE - _ZN40_INTERNAL_3b59b589_4_k_cu_ccbdd2b9_283044cuda3std3__45__cpo5beginE)
_ZN40_INTERNAL_3b59b589_4_k_cu_ccbdd2b9_283044cuda3std3__45__cpo5beginE:
	.zero		1
	.type		_ZN40_INTERNAL_3b59b589_4_k_cu_ccbdd2b9_283044cuda3std3__442_GLOBAL__N__3b59b589_4_k_cu_ccbdd2b9_283046ignoreE,@object
	.size		_ZN40_INTERNAL_3b59b589_4_k_cu_ccbdd2b9_283044cuda3std3__442_GLOBAL__N__3b59b589_4_k_cu_ccbdd2b9_283046ignoreE,(_ZN40_INTERNAL_3b59b589_4_k_cu_ccbdd2b9_283044cute7productE - _ZN40_INTERNAL_3b59b589_4_k_cu_ccbdd2b9_283044cuda3std3__442_GLOBAL__N__3b59b589_4_k_cu_ccbdd2b9_283046ignoreE)
_ZN40_INTERNAL_3b59b589_4_k_cu_ccbdd2b9_283044cuda3std3__442_GLOBAL__N__3b59b589_4_k_cu_ccbdd2b9_283046ignoreE:
	.zero		1
	.type		_ZN40_INTERNAL_3b59b589_4_k_cu_ccbdd2b9_283044cute7productE,@object
	.size		_ZN40_INTERNAL_3b59b589_4_k_cu_ccbdd2b9_283044cute7productE,(_ZN40_INTERNAL_3b59b589_4_k_cu_ccbdd2b9_283044cuda3std3__45__cpo3endE - _ZN40_INTERNAL_3b59b589_4_k_cu_ccbdd2b9_283044cute7productE)
_ZN40_INTERNAL_3b59b589_4_k_cu_ccbdd2b9_283044cute7productE:
	.zero		1
	.type		_ZN40_INTERNAL_3b59b589_4_k_cu_ccbdd2b9_283044cuda3std3__45__cpo3endE,@object
	.size		_ZN40_INTERNAL_3b59b589_4_k_cu_ccbdd2b9_283044cuda3std3__45__cpo3endE,(_ZN40_INTERNAL_3b59b589_4_k_cu_ccbdd2b9_283044cuda3std3__419piecewise_constructE - _ZN40_INTERNAL_3b59b589_4_k_cu_ccbdd2b9_283044cuda3std3__45__cpo3endE)
_ZN40_INTERNAL_3b59b589_4_k_cu_ccbdd2b9_283044cuda3std3__45__cpo3endE:
	.zero		1
	.type		_ZN40_INTERNAL_3b59b589_4_k_cu_ccbdd2b9_283044cuda3std3__419piecewise_constructE,@object
	.size		_ZN40_INTERNAL_3b59b589_4_k_cu_ccbdd2b9_283044cuda3std3__419piecewise_constructE,(_ZN40_INTERNAL_3b59b589_4_k_cu_ccbdd2b9_283044cuda3std3__45__cpo4cendE - _ZN40_INTERNAL_3b59b589_4_k_cu_ccbdd2b9_283044cuda3std3__419piecewise_constructE)
_ZN40_INTERNAL_3b59b589_4_k_cu_ccbdd2b9_283044cuda3std3__419piecewise_constructE:
	.zero		1
	.type		_ZN40_INTERNAL_3b59b589_4_k_cu_ccbdd2b9_283044cuda3std3__45__cpo4cendE,@object
	.size		_ZN40_INTERNAL_3b59b589_4_k_cu_ccbdd2b9_283044cuda3std3__45__cpo4cendE,(_ZN40_INTERNAL_3b59b589_4_k_cu_ccbdd2b9_283044cuda3std6ranges3__45__cpo4swapE - _ZN40_INTERNAL_3b59b589_4_k_cu_ccbdd2b9_283044cuda3std3__45__cpo4cendE)
_ZN40_INTERNAL_3b59b589_4_k_cu_ccbdd2b9_283044cuda3std3__45__cpo4cendE:
	.zero		1
	.type		_ZN40_INTERNAL_3b59b589_4_k_cu_ccbdd2b9_283044cuda3std6ranges3__45__cpo4swapE,@object
	.size		_ZN40_INTERNAL_3b59b589_4_k_cu_ccbdd2b9_283044cuda3std6ranges3__45__cpo4swapE,(.L_10 - _ZN40_INTERNAL_3b59b589_4_k_cu_ccbdd2b9_283044cuda3std6ranges3__45__cpo4swapE)
_ZN40_INTERNAL_3b59b589_4_k_cu_ccbdd2b9_283044cuda3std6ranges3__45__cpo4swapE:
	.zero		1
.L_10:


//--------------------- .nv.constant0._ZN7cutlass13device_kernelINS_4gemm6kernel13GemmUniversalIN4cute5tupleIJiiiiEEENS1_10collective13CollectiveMmaINS1_35MainloopSm100TmaUmmaWarpSpecializedILi6ELi2ELi4ENS5_IJNS4_1CILi1EEESB_SB_EEEEENS5_IJNSA_ILi64EEENSA_ILi128EEENSA_ILi32EEEEEEaNS5_IJlSB_lEEEaSI_NS4_8TiledMMAINS4_8MMA_AtomIJNS4_15SM100_MMA_S8_SSIaaiLi64ELi128ELNS4_4UMMA5MajorE0ELSN_0ELNSM_8SaturateE0EEEEEENS4_6LayoutISC_NS5_IJNSA_ILi0EEESS_SS_EEEEENS5_IJNS4_10UnderscoreESV_SV_EEEEENS4_13SM90_TMA_LOADENS4_14ComposedLayoutINS4_7SwizzleILi1ELi4ELi3EEENS4_18smem_ptr_flag_bitsILi8EEENSR_INS5_IJNSA_ILi8EEESG_EEENS5_IJSG_SB_EEEEEEEvNS4_8identityESY_S18_vS19_EENS_8epilogue10collective18CollectiveEpilogueINS1B_23Sm100TmaWarpSpecializedILi2ELi2ELi32ELb0ELb0EEEJSH_NS5_IJNSR_ISE_SB_EES1G_EEEaSI_aSI_NS1B_6fusion15FusionCallbacksIS1F_NS1I_17LinearCombinationIaiaiLNS_15FloatRoundStyleE2EEESH_S1H_JEEENS4_5SM1004TMEM4LOAD26SM100_TMEM_LOAD_16dp32b32xESY_NSZ_INS10_ILi2ELi4ELi3EEES13_NSR_INS5_IJS14_SE_EEENS5_IJSE_SB_EEEEEEENS4_39AutoVectorizingCopyWithAssumedAlignmentILi128EEENS4_14SM90_TMA_STOREES1W_S1Y_S1Y_EEEvvEEEEvNT_6ParamsE --------------------------
	.section	.nv.constant0._ZN7cutlass13device_kernelINS_4gemm6kernel13GemmUniversalIN4cute5tupleIJiiiiEEENS1_10collective13CollectiveMmaINS1_35MainloopSm100TmaUmmaWarpSpecializedILi6ELi2ELi4ENS5_IJNS4_1CILi1EEESB_SB_EEEEENS5_IJNSA_ILi64EEENSA_ILi128EEENSA_ILi32EEEEEEaNS5_IJlSB_lEEEaSI_NS4_8TiledMMAINS4_8MMA_AtomIJNS4_15SM100_MMA_S8_SSIaaiLi64ELi128ELNS4_4UMMA5MajorE0ELSN_0ELNSM_8SaturateE0EEEEEENS4_6LayoutISC_NS5_IJNSA_ILi0EEESS_SS_EEEEENS5_IJNS4_10UnderscoreESV_SV_EEEEENS4_13SM90_TMA_LOADENS4_14ComposedLayoutINS4_7SwizzleILi1ELi4ELi3EEENS4_18smem_ptr_flag_bitsILi8EEENSR_INS5_IJNSA_ILi8EEESG_EEENS5_IJSG_SB_EEEEEEEvNS4_8identityESY_S18_vS19_EENS_8epilogue10collective18CollectiveEpilogueINS1B_23Sm100TmaWarpSpecializedILi2ELi2ELi32ELb0ELb0EEEJSH_NS5_IJNSR_ISE_SB_EES1G_EEEaSI_aSI_NS1B_6fusion15FusionCallbacksIS1F_NS1I_17LinearCombinationIaiaiLNS_15FloatRoundStyleE2EEESH_S1H_JEEENS4_5SM1004TMEM4LOAD26SM100_TMEM_LOAD_16dp32b32xESY_NSZ_INS10_ILi2ELi4ELi3EEES13_NSR_INS5_IJS14_SE_EEENS5_IJSE_SB_EEEEEEENS4_39AutoVectorizingCopyWithAssumedAlignmentILi128EEENS4_14SM90_TMA_STOREES1W_S1Y_S1Y_EEEvvEEEEvNT_6ParamsE,"a",@progbits
	.sectionflags	@""
	.align	4
.nv.constant0._ZN7cutlass13device_kernelINS_4gemm6kernel13GemmUniversalIN4cute5tupleIJiiiiEEENS1_10collective13CollectiveMmaINS1_35MainloopSm100TmaUmmaWarpSpecializedILi6ELi2ELi4ENS5_IJNS4_1CILi1EEESB_SB_EEEEENS5_IJNSA_ILi64EEENSA_ILi128EEENSA_ILi32EEEEEEaNS5_IJlSB_lEEEaSI_NS4_8TiledMMAINS4_8MMA_AtomIJNS4_15SM100_MMA_S8_SSIaaiLi64ELi128ELNS4_4UMMA5MajorE0ELSN_0ELNSM_8SaturateE0EEEEEENS4_6LayoutISC_NS5_IJNSA_ILi0EEESS_SS_EEEEENS5_IJNS4_10UnderscoreESV_SV_EEEEENS4_13SM90_TMA_LOADENS4_14ComposedLayoutINS4_7SwizzleILi1ELi4ELi3EEENS4_18smem_ptr_flag_bitsILi8EEENSR_INS5_IJNSA_ILi8EEESG_EEENS5_IJSG_SB_EEEEEEEvNS4_8identityESY_S18_vS19_EENS_8epilogue10collective18CollectiveEpilogueINS1B_23Sm100TmaWarpSpecializedILi2ELi2ELi32ELb0ELb0EEEJSH_NS5_IJNSR_ISE_SB_EES1G_EEEaSI_aSI_NS1B_6fusion15FusionCallbacksIS1F_NS1I_17LinearCombinationIaiaiLNS_15FloatRoundStyleE2EEESH_S1H_JEEENS4_5SM1004TMEM4LOAD26SM100_TMEM_LOAD_16dp32b32xESY_NSZ_INS10_ILi2ELi4ELi3EEES13_NSR_INS5_IJS14_SE_EEENS5_IJSE_SB_EEEEEEENS4_39AutoVectorizingCopyWithAssumedAlignmentILi128EEENS4_14SM90_TMA_STOREES1W_S1Y_S1Y_EEEvvEEEEvNT_6ParamsE:
	.zero		2944


//--------------------- SYMBOLS --------------------------

	.type		.nv.reservedSmem.offset0,@object
	.size		.nv.reservedSmem.offset0,0x4
	.type		.nv.reservedSmem.cap,@object
	.size		.nv.reservedSmem.cap,0x4
	.type		__assertfail,@function
